//
// Generated by NVIDIA NVVM Compiler
//
// Compiler Build ID: CL-36424714
// Cuda compilation tools, release 13.0, V13.0.88
// Based on NVVM 20.0.0
//

.version 9.0
.target sm_100
.address_size 64

	// .globl	_Z46mx_block_rearrange_2d_K_groups_rowmajor_kernelPKhiiiiPKiPhii
// _ZZ46mx_block_rearrange_2d_K_groups_rowmajor_kernelPKhiiiiPKiPhiiE10smem_block has been demoted
// _ZZ46mx_block_rearrange_2d_K_groups_rowmajor_kernelPKhiiiiPKiPhiiE11smem_cumsum has been demoted
// _ZZ46mx_block_rearrange_2d_K_groups_rowmajor_kernelPKhiiiiPKiPhiiE22output_group_start_col has been demoted
// _ZZ46mx_block_rearrange_2d_K_groups_colmajor_kernelPKhiiiiiPKiPhiiE13smem_swizzled has been demoted
// _ZZ46mx_block_rearrange_2d_K_groups_colmajor_kernelPKhiiiiiPKiPhiiE11smem_cumsum has been demoted
// _ZZ46mx_block_rearrange_2d_K_groups_colmajor_kernelPKhiiiiiPKiPhiiE22output_group_start_col has been demoted
// _ZZ57mx_block_rearrange_2d_K_groups_colmajor_vectorized_kernelPKhiiiiPKiPhiiE10smem_block has been demoted
// _ZZ57mx_block_rearrange_2d_K_groups_colmajor_vectorized_kernelPKhiiiiPKiPhiiE11smem_cumsum has been demoted
// _ZZ57mx_block_rearrange_2d_K_groups_colmajor_vectorized_kernelPKhiiiiPKiPhiiE22output_group_start_col has been demoted
// _ZZ61mx_block_rearrange_2d_K_groups_colmajor_vectorized_16B_kernelPKhiiiiPKiPhiiE10smem_block has been demoted
// _ZZ61mx_block_rearrange_2d_K_groups_colmajor_vectorized_16B_kernelPKhiiiiPKiPhiiE11smem_cumsum has been demoted
// _ZZ61mx_block_rearrange_2d_K_groups_colmajor_vectorized_16B_kernelPKhiiiiPKiPhiiE22output_group_start_col has been demoted

.visible .entry _Z46mx_block_rearrange_2d_K_groups_rowmajor_kernelPKhiiiiPKiPhii(
	.param .u64 .ptr .align 1 _Z46mx_block_rearrange_2d_K_groups_rowmajor_kernelPKhiiiiPKiPhii_param_0,
	.param .u32 _Z46mx_block_rearrange_2d_K_groups_rowmajor_kernelPKhiiiiPKiPhii_param_1,
	.param .u32 _Z46mx_block_rearrange_2d_K_groups_rowmajor_kernelPKhiiiiPKiPhii_param_2,
	.param .u32 _Z46mx_block_rearrange_2d_K_groups_rowmajor_kernelPKhiiiiPKiPhii_param_3,
	.param .u32 _Z46mx_block_rearrange_2d_K_groups_rowmajor_kernelPKhiiiiPKiPhii_param_4,
	.param .u64 .ptr .align 1 _Z46mx_block_rearrange_2d_K_groups_rowmajor_kernelPKhiiiiPKiPhii_param_5,
	.param .u64 .ptr .align 1 _Z46mx_block_rearrange_2d_K_groups_rowmajor_kernelPKhiiiiPKiPhii_param_6,
	.param .u32 _Z46mx_block_rearrange_2d_K_groups_rowmajor_kernelPKhiiiiPKiPhii_param_7,
	.param .u32 _Z46mx_block_rearrange_2d_K_groups_rowmajor_kernelPKhiiiiPKiPhii_param_8
)
{
	.reg .pred 	%p<51>;
	.reg .b16 	%rs<26>;
	.reg .b32 	%r<449>;
	.reg .b64 	%rd<68>;
	// demoted variable
	.shared .align 16 .b8 _ZZ46mx_block_rearrange_2d_K_groups_rowmajor_kernelPKhiiiiPKiPhiiE10smem_block[512];
	// demoted variable
	.shared .align 4 .b8 _ZZ46mx_block_rearrange_2d_K_groups_rowmajor_kernelPKhiiiiPKiPhiiE11smem_cumsum[128];
	// demoted variable
	.shared .align 4 .u32 _ZZ46mx_block_rearrange_2d_K_groups_rowmajor_kernelPKhiiiiPKiPhiiE22output_group_start_col;
	ld.param.u64 	%rd10, [_Z46mx_block_rearrange_2d_K_groups_rowmajor_kernelPKhiiiiPKiPhii_param_0];
	ld.param.u32 	%r73, [_Z46mx_block_rearrange_2d_K_groups_rowmajor_kernelPKhiiiiPKiPhii_param_1];
	ld.param.u32 	%r74, [_Z46mx_block_rearrange_2d_K_groups_rowmajor_kernelPKhiiiiPKiPhii_param_2];
	ld.param.u32 	%r75, [_Z46mx_block_rearrange_2d_K_groups_rowmajor_kernelPKhiiiiPKiPhii_param_4];
	ld.param.u64 	%rd12, [_Z46mx_block_rearrange_2d_K_groups_rowmajor_kernelPKhiiiiPKiPhii_param_5];
	ld.param.u64 	%rd11, [_Z46mx_block_rearrange_2d_K_groups_rowmajor_kernelPKhiiiiPKiPhii_param_6];
	ld.param.u32 	%r76, [_Z46mx_block_rearrange_2d_K_groups_rowmajor_kernelPKhiiiiPKiPhii_param_7];
	ld.param.u32 	%r77, [_Z46mx_block_rearrange_2d_K_groups_rowmajor_kernelPKhiiiiPKiPhii_param_8];
	cvta.to.global.u64 	%rd1, %rd12;
	mov.u32 	%r1, %ctaid.x;
	mov.u32 	%r2, %ctaid.y;
	mov.u32 	%r3, %tid.x;
	setp.ne.s32 	%p1, %r3, 0;
	@%p1 bra 	$L__BB0_15;
	setp.lt.s32 	%p2, %r77, 1;
	mov.b32 	%r424, 0;
	mov.u32 	%r423, %r424;
	@%p2 bra 	$L__BB0_3;
	ld.global.nc.u32 	%r80, [%rd1];
	add.s32 	%r81, %r80, 3;
	shr.s32 	%r82, %r81, 31;
	shr.u32 	%r83, %r82, 30;
	add.s32 	%r84, %r81, %r83;
	shr.s32 	%r424, %r84, 2;
	st.shared.u32 	[_ZZ46mx_block_rearrange_2d_K_groups_rowmajor_kernelPKhiiiiPKiPhiiE11smem_cumsum], %r424;
	mov.b32 	%r423, 1;
$L__BB0_3:
	setp.ge.s32 	%p3, %r423, %r77;
	@%p3 bra 	$L__BB0_15;
	sub.s32 	%r7, %r77, %r423;
	and.b32  	%r8, %r7, 7;
	sub.s32 	%r85, %r423, %r77;
	setp.gt.u32 	%p4, %r85, -8;
	@%p4 bra 	$L__BB0_7;
	and.b32  	%r86, %r7, -8;
	neg.s32 	%r420, %r86;
	shl.b32 	%r87, %r423, 2;
	mov.u32 	%r88, _ZZ46mx_block_rearrange_2d_K_groups_rowmajor_kernelPKhiiiiPKiPhiiE11smem_cumsum;
	add.s32 	%r89, %r87, %r88;
	add.s32 	%r419, %r89, 16;
	mul.wide.u32 	%rd13, %r423, 4;
	add.s64 	%rd14, %rd13, %rd1;
	add.s64 	%rd66, %rd14, 12;
$L__BB0_6:
	.pragma "nounroll";
	ld.global.nc.u32 	%r90, [%rd66+-16];
	ld.global.nc.u32 	%r91, [%rd66+-12];
	sub.s32 	%r92, %r91, %r90;
	add.s32 	%r93, %r92, 3;
	shr.s32 	%r94, %r93, 31;
	shr.u32 	%r95, %r94, 30;
	add.s32 	%r96, %r93, %r95;
	shr.s32 	%r97, %r96, 2;
	add.s32 	%r98, %r97, %r424;
	st.shared.u32 	[%r419+-16], %r98;
	ld.global.nc.u32 	%r99, [%rd66+-8];
	sub.s32 	%r100, %r99, %r91;
	add.s32 	%r101, %r100, 3;
	shr.s32 	%r102, %r101, 31;
	shr.u32 	%r103, %r102, 30;
	add.s32 	%r104, %r101, %r103;
	shr.s32 	%r105, %r104, 2;
	add.s32 	%r106, %r105, %r98;
	st.shared.u32 	[%r419+-12], %r106;
	ld.global.nc.u32 	%r107, [%rd66+-4];
	sub.s32 	%r108, %r107, %r99;
	add.s32 	%r109, %r108, 3;
	shr.s32 	%r110, %r109, 31;
	shr.u32 	%r111, %r110, 30;
	add.s32 	%r112, %r109, %r111;
	shr.s32 	%r113, %r112, 2;
	add.s32 	%r114, %r113, %r106;
	st.shared.u32 	[%r419+-8], %r114;
	ld.global.nc.u32 	%r115, [%rd66];
	sub.s32 	%r116, %r115, %r107;
	add.s32 	%r117, %r116, 3;
	shr.s32 	%r118, %r117, 31;
	shr.u32 	%r119, %r118, 30;
	add.s32 	%r120, %r117, %r119;
	shr.s32 	%r121, %r120, 2;
	add.s32 	%r122, %r121, %r114;
	st.shared.u32 	[%r419+-4], %r122;
	ld.global.nc.u32 	%r123, [%rd66+4];
	sub.s32 	%r124, %r123, %r115;
	add.s32 	%r125, %r124, 3;
	shr.s32 	%r126, %r125, 31;
	shr.u32 	%r127, %r126, 30;
	add.s32 	%r128, %r125, %r127;
	shr.s32 	%r129, %r128, 2;
	add.s32 	%r130, %r129, %r122;
	st.shared.u32 	[%r419], %r130;
	ld.global.nc.u32 	%r131, [%rd66+8];
	sub.s32 	%r132, %r131, %r123;
	add.s32 	%r133, %r132, 3;
	shr.s32 	%r134, %r133, 31;
	shr.u32 	%r135, %r134, 30;
	add.s32 	%r136, %r133, %r135;
	shr.s32 	%r137, %r136, 2;
	add.s32 	%r138, %r137, %r130;
	st.shared.u32 	[%r419+4], %r138;
	ld.global.nc.u32 	%r139, [%rd66+12];
	sub.s32 	%r140, %r139, %r131;
	add.s32 	%r141, %r140, 3;
	shr.s32 	%r142, %r141, 31;
	shr.u32 	%r143, %r142, 30;
	add.s32 	%r144, %r141, %r143;
	shr.s32 	%r145, %r144, 2;
	add.s32 	%r146, %r145, %r138;
	st.shared.u32 	[%r419+8], %r146;
	ld.global.nc.u32 	%r147, [%rd66+16];
	sub.s32 	%r148, %r147, %r139;
	add.s32 	%r149, %r148, 3;
	shr.s32 	%r150, %r149, 31;
	shr.u32 	%r151, %r150, 30;
	add.s32 	%r152, %r149, %r151;
	shr.s32 	%r153, %r152, 2;
	add.s32 	%r424, %r153, %r146;
	st.shared.u32 	[%r419+12], %r424;
	add.s32 	%r423, %r423, 8;
	add.s32 	%r420, %r420, 8;
	add.s32 	%r419, %r419, 32;
	add.s64 	%rd66, %rd66, 32;
	setp.ne.s32 	%p5, %r420, 0;
	@%p5 bra 	$L__BB0_6;
$L__BB0_7:
	setp.eq.s32 	%p6, %r8, 0;
	@%p6 bra 	$L__BB0_15;
	and.b32  	%r21, %r7, 3;
	setp.lt.u32 	%p7, %r8, 4;
	@%p7 bra 	$L__BB0_10;
	mul.wide.s32 	%rd15, %r423, 4;
	add.s64 	%rd16, %rd1, %rd15;
	ld.global.nc.u32 	%r154, [%rd16+-4];
	mul.wide.u32 	%rd17, %r423, 4;
	add.s64 	%rd18, %rd1, %rd17;
	ld.global.nc.u32 	%r155, [%rd18];
	sub.s32 	%r156, %r155, %r154;
	add.s32 	%r157, %r156, 3;
	shr.s32 	%r158, %r157, 31;
	shr.u32 	%r159, %r158, 30;
	add.s32 	%r160, %r157, %r159;
	shr.s32 	%r161, %r160, 2;
	add.s32 	%r162, %r161, %r424;
	shl.b32 	%r163, %r423, 2;
	mov.u32 	%r164, _ZZ46mx_block_rearrange_2d_K_groups_rowmajor_kernelPKhiiiiPKiPhiiE11smem_cumsum;
	add.s32 	%r165, %r164, %r163;
	st.shared.u32 	[%r165], %r162;
	add.s32 	%r166, %r423, 1;
	mul.wide.u32 	%rd19, %r166, 4;
	add.s64 	%rd20, %rd1, %rd19;
	ld.global.nc.u32 	%r167, [%rd20];
	sub.s32 	%r168, %r167, %r155;
	add.s32 	%r169, %r168, 3;
	shr.s32 	%r170, %r169, 31;
	shr.u32 	%r171, %r170, 30;
	add.s32 	%r172, %r169, %r171;
	shr.s32 	%r173, %r172, 2;
	add.s32 	%r174, %r173, %r162;
	st.shared.u32 	[%r165+4], %r174;
	add.s32 	%r175, %r423, 2;
	ld.global.nc.u32 	%r176, [%rd16+4];
	mul.wide.u32 	%rd21, %r175, 4;
	add.s64 	%rd22, %rd1, %rd21;
	ld.global.nc.u32 	%r177, [%rd22];
	sub.s32 	%r178, %r177, %r176;
	add.s32 	%r179, %r178, 3;
	shr.s32 	%r180, %r179, 31;
	shr.u32 	%r181, %r180, 30;
	add.s32 	%r182, %r179, %r181;
	shr.s32 	%r183, %r182, 2;
	add.s32 	%r184, %r183, %r174;
	st.shared.u32 	[%r165+8], %r184;
	ld.global.nc.u32 	%r185, [%rd16+8];
	ld.global.nc.u32 	%r186, [%rd18+12];
	sub.s32 	%r187, %r186, %r185;
	add.s32 	%r188, %r187, 3;
	shr.s32 	%r189, %r188, 31;
	shr.u32 	%r190, %r189, 30;
	add.s32 	%r191, %r188, %r190;
	shr.s32 	%r192, %r191, 2;
	add.s32 	%r424, %r192, %r184;
	st.shared.u32 	[%r165+12], %r424;
	add.s32 	%r423, %r423, 4;
$L__BB0_10:
	setp.eq.s32 	%p8, %r21, 0;
	@%p8 bra 	$L__BB0_15;
	setp.eq.s32 	%p9, %r21, 1;
	@%p9 bra 	$L__BB0_13;
	mul.wide.s32 	%rd23, %r423, 4;
	add.s64 	%rd24, %rd1, %rd23;
	ld.global.nc.u32 	%r193, [%rd24+-4];
	mul.wide.u32 	%rd25, %r423, 4;
	add.s64 	%rd26, %rd1, %rd25;
	ld.global.nc.u32 	%r194, [%rd26];
	sub.s32 	%r195, %r194, %r193;
	add.s32 	%r196, %r195, 3;
	shr.s32 	%r197, %r196, 31;
	shr.u32 	%r198, %r197, 30;
	add.s32 	%r199, %r196, %r198;
	shr.s32 	%r200, %r199, 2;
	add.s32 	%r201, %r200, %r424;
	shl.b32 	%r202, %r423, 2;
	mov.u32 	%r203, _ZZ46mx_block_rearrange_2d_K_groups_rowmajor_kernelPKhiiiiPKiPhiiE11smem_cumsum;
	add.s32 	%r204, %r203, %r202;
	st.shared.u32 	[%r204], %r201;
	ld.global.nc.u32 	%r205, [%rd26+4];
	sub.s32 	%r206, %r205, %r194;
	add.s32 	%r207, %r206, 3;
	shr.s32 	%r208, %r207, 31;
	shr.u32 	%r209, %r208, 30;
	add.s32 	%r210, %r207, %r209;
	shr.s32 	%r211, %r210, 2;
	add.s32 	%r424, %r211, %r201;
	st.shared.u32 	[%r204+4], %r424;
	add.s32 	%r423, %r423, 2;
$L__BB0_13:
	and.b32  	%r212, %r7, 1;
	setp.eq.b32 	%p10, %r212, 1;
	not.pred 	%p11, %p10;
	@%p11 bra 	$L__BB0_15;
	mul.wide.s32 	%rd27, %r423, 4;
	add.s64 	%rd28, %rd1, %rd27;
	ld.global.nc.u32 	%r213, [%rd28+-4];
	mul.wide.u32 	%rd29, %r423, 4;
	add.s64 	%rd30, %rd1, %rd29;
	ld.global.nc.u32 	%r214, [%rd30];
	sub.s32 	%r215, %r214, %r213;
	add.s32 	%r216, %r215, 3;
	shr.s32 	%r217, %r216, 31;
	shr.u32 	%r218, %r217, 30;
	add.s32 	%r219, %r216, %r218;
	shr.s32 	%r220, %r219, 2;
	add.s32 	%r221, %r220, %r424;
	shl.b32 	%r222, %r423, 2;
	mov.u32 	%r223, _ZZ46mx_block_rearrange_2d_K_groups_rowmajor_kernelPKhiiiiPKiPhiiE11smem_cumsum;
	add.s32 	%r224, %r223, %r222;
	st.shared.u32 	[%r224], %r221;
$L__BB0_15:
	bar.sync 	0;
	setp.lt.s32 	%p12, %r77, 1;
	mov.b32 	%r432, 0;
	mov.u32 	%r433, %r432;
	@%p12 bra 	$L__BB0_21;
	mov.b32 	%r429, 0;
	mov.u32 	%r229, _ZZ46mx_block_rearrange_2d_K_groups_rowmajor_kernelPKhiiiiPKiPhiiE11smem_cumsum;
	mov.u32 	%r430, %r429;
$L__BB0_17:
	shl.b32 	%r228, %r429, 2;
	add.s32 	%r230, %r229, %r228;
	ld.shared.u32 	%r32, [%r230];
	setp.lt.s32 	%p13, %r1, %r32;
	@%p13 bra 	$L__BB0_19;
	add.s32 	%r429, %r429, 1;
	setp.eq.s32 	%p14, %r429, %r77;
	mov.b32 	%r432, 0;
	mov.u32 	%r430, %r32;
	mov.u32 	%r433, %r432;
	@%p14 bra 	$L__BB0_21;
	bra.uni 	$L__BB0_17;
$L__BB0_19:
	sub.s32 	%r431, %r1, %r430;
	setp.eq.s32 	%p15, %r429, 0;
	mov.b32 	%r432, 0;
	mov.u32 	%r433, %r432;
	@%p15 bra 	$L__BB0_21;
	mul.wide.u32 	%rd31, %r429, 4;
	add.s64 	%rd32, %rd1, %rd31;
	ld.global.nc.u32 	%r433, [%rd32+-4];
	mov.u32 	%r432, %r429;
$L__BB0_21:
	mul.wide.u32 	%rd33, %r432, 4;
	add.s64 	%rd34, %rd1, %rd33;
	ld.global.nc.u32 	%r39, [%rd34];
	shl.b32 	%r234, %r431, 2;
	add.s32 	%r40, %r433, %r234;
	setp.le.s32 	%p16, %r39, %r40;
	@%p16 bra 	$L__BB0_51;
	setp.ne.s32 	%p17, %r3, 0;
	@%p17 bra 	$L__BB0_38;
	setp.eq.s32 	%p18, %r432, 0;
	mov.b32 	%r440, 0;
	mov.u32 	%r448, %r440;
	@%p18 bra 	$L__BB0_25;
	ld.global.nc.u32 	%r237, [%rd1];
	add.s32 	%r238, %r237, 3;
	shr.s32 	%r239, %r238, 31;
	shr.u32 	%r240, %r239, 30;
	add.s32 	%r241, %r238, %r240;
	and.b32  	%r448, %r241, -4;
	mov.b32 	%r440, 1;
$L__BB0_25:
	setp.ge.u32 	%p19, %r440, %r432;
	@%p19 bra 	$L__BB0_37;
	sub.s32 	%r44, %r432, %r440;
	and.b32  	%r45, %r44, 7;
	sub.s32 	%r243, %r440, %r432;
	setp.gt.u32 	%p20, %r243, -8;
	@%p20 bra 	$L__BB0_29;
	and.b32  	%r244, %r44, 2147483640;
	neg.s32 	%r436, %r244;
	mul.wide.u32 	%rd35, %r440, 4;
	add.s64 	%rd36, %rd35, %rd1;
	add.s64 	%rd67, %rd36, 12;
$L__BB0_28:
	.pragma "nounroll";
	ld.global.nc.u32 	%r245, [%rd67+-16];
	ld.global.nc.u32 	%r246, [%rd67+-12];
	sub.s32 	%r247, %r246, %r245;
	add.s32 	%r248, %r247, 3;
	shr.s32 	%r249, %r248, 31;
	shr.u32 	%r250, %r249, 30;
	add.s32 	%r251, %r248, %r250;
	shr.s32 	%r252, %r251, 2;
	ld.global.nc.u32 	%r253, [%rd67+-8];
	sub.s32 	%r254, %r253, %r246;
	add.s32 	%r255, %r254, 3;
	shr.s32 	%r256, %r255, 31;
	shr.u32 	%r257, %r256, 30;
	add.s32 	%r258, %r255, %r257;
	shr.s32 	%r259, %r258, 2;
	add.s32 	%r260, %r252, %r259;
	ld.global.nc.u32 	%r261, [%rd67+-4];
	sub.s32 	%r262, %r261, %r253;
	add.s32 	%r263, %r262, 3;
	shr.s32 	%r264, %r263, 31;
	shr.u32 	%r265, %r264, 30;
	add.s32 	%r266, %r263, %r265;
	shr.s32 	%r267, %r266, 2;
	add.s32 	%r268, %r260, %r267;
	ld.global.nc.u32 	%r269, [%rd67];
	sub.s32 	%r270, %r269, %r261;
	add.s32 	%r271, %r270, 3;
	shr.s32 	%r272, %r271, 31;
	shr.u32 	%r273, %r272, 30;
	add.s32 	%r274, %r271, %r273;
	shr.s32 	%r275, %r274, 2;
	add.s32 	%r276, %r268, %r275;
	ld.global.nc.u32 	%r277, [%rd67+4];
	sub.s32 	%r278, %r277, %r269;
	add.s32 	%r279, %r278, 3;
	shr.s32 	%r280, %r279, 31;
	shr.u32 	%r281, %r280, 30;
	add.s32 	%r282, %r279, %r281;
	shr.u32 	%r283, %r282, 2;
	add.s32 	%r284, %r276, %r283;
	ld.global.nc.u32 	%r285, [%rd67+8];
	sub.s32 	%r286, %r285, %r277;
	add.s32 	%r287, %r286, 3;
	shr.s32 	%r288, %r287, 31;
	shr.u32 	%r289, %r288, 30;
	add.s32 	%r290, %r287, %r289;
	shr.u32 	%r291, %r290, 2;
	add.s32 	%r292, %r284, %r291;
	ld.global.nc.u32 	%r293, [%rd67+12];
	sub.s32 	%r294, %r293, %r285;
	add.s32 	%r295, %r294, 3;
	shr.s32 	%r296, %r295, 31;
	shr.u32 	%r297, %r296, 30;
	add.s32 	%r298, %r295, %r297;
	shr.u32 	%r299, %r298, 2;
	add.s32 	%r300, %r292, %r299;
	ld.global.nc.u32 	%r301, [%rd67+16];
	sub.s32 	%r302, %r301, %r293;
	add.s32 	%r303, %r302, 3;
	shr.s32 	%r304, %r303, 31;
	shr.u32 	%r305, %r304, 30;
	add.s32 	%r306, %r303, %r305;
	shr.u32 	%r307, %r306, 2;
	add.s32 	%r308, %r300, %r307;
	shl.b32 	%r309, %r308, 2;
	add.s32 	%r448, %r309, %r448;
	add.s32 	%r440, %r440, 8;
	add.s32 	%r436, %r436, 8;
	add.s64 	%rd67, %rd67, 32;
	setp.ne.s32 	%p21, %r436, 0;
	@%p21 bra 	$L__BB0_28;
$L__BB0_29:
	setp.eq.s32 	%p22, %r45, 0;
	@%p22 bra 	$L__BB0_37;
	and.b32  	%r56, %r44, 3;
	setp.lt.u32 	%p23, %r45, 4;
	@%p23 bra 	$L__BB0_32;
	mul.wide.s32 	%rd37, %r440, 4;
	add.s64 	%rd38, %rd1, %rd37;
	ld.global.nc.u32 	%r311, [%rd38+-4];
	mul.wide.u32 	%rd39, %r440, 4;
	add.s64 	%rd40, %rd1, %rd39;
	ld.global.nc.u32 	%r312, [%rd40];
	sub.s32 	%r313, %r312, %r311;
	add.s32 	%r314, %r313, 3;
	shr.s32 	%r315, %r314, 31;
	shr.u32 	%r316, %r315, 30;
	add.s32 	%r317, %r314, %r316;
	shr.u32 	%r318, %r317, 2;
	add.s32 	%r319, %r440, 1;
	mul.wide.u32 	%rd41, %r319, 4;
	add.s64 	%rd42, %rd1, %rd41;
	ld.global.nc.u32 	%r320, [%rd42];
	sub.s32 	%r321, %r320, %r312;
	add.s32 	%r322, %r321, 3;
	shr.s32 	%r323, %r322, 31;
	shr.u32 	%r324, %r323, 30;
	add.s32 	%r325, %r322, %r324;
	shr.u32 	%r326, %r325, 2;
	add.s32 	%r327, %r318, %r326;
	add.s32 	%r328, %r440, 2;
	ld.global.nc.u32 	%r329, [%rd38+4];
	mul.wide.u32 	%rd43, %r328, 4;
	add.s64 	%rd44, %rd1, %rd43;
	ld.global.nc.u32 	%r330, [%rd44];
	sub.s32 	%r331, %r330, %r329;
	add.s32 	%r332, %r331, 3;
	shr.s32 	%r333, %r332, 31;
	shr.u32 	%r334, %r333, 30;
	add.s32 	%r335, %r332, %r334;
	shr.u32 	%r336, %r335, 2;
	add.s32 	%r337, %r327, %r336;
	ld.global.nc.u32 	%r338, [%rd38+8];
	ld.global.nc.u32 	%r339, [%rd40+12];
	sub.s32 	%r340, %r339, %r338;
	add.s32 	%r341, %r340, 3;
	shr.s32 	%r342, %r341, 31;
	shr.u32 	%r343, %r342, 30;
	add.s32 	%r344, %r341, %r343;
	shr.u32 	%r345, %r344, 2;
	add.s32 	%r346, %r337, %r345;
	shl.b32 	%r347, %r346, 2;
	add.s32 	%r448, %r347, %r448;
	add.s32 	%r440, %r440, 4;
$L__BB0_32:
	setp.eq.s32 	%p24, %r56, 0;
	@%p24 bra 	$L__BB0_37;
	setp.eq.s32 	%p25, %r56, 1;
	@%p25 bra 	$L__BB0_35;
	mul.wide.s32 	%rd45, %r440, 4;
	add.s64 	%rd46, %rd1, %rd45;
	ld.global.nc.u32 	%r349, [%rd46+-4];
	mul.wide.u32 	%rd47, %r440, 4;
	add.s64 	%rd48, %rd1, %rd47;
	ld.global.nc.u32 	%r350, [%rd48];
	sub.s32 	%r351, %r350, %r349;
	add.s32 	%r352, %r351, 3;
	shr.s32 	%r353, %r352, 31;
	shr.u32 	%r354, %r353, 30;
	add.s32 	%r355, %r352, %r354;
	shr.u32 	%r356, %r355, 2;
	ld.global.nc.u32 	%r357, [%rd48+4];
	sub.s32 	%r358, %r357, %r350;
	add.s32 	%r359, %r358, 3;
	shr.s32 	%r360, %r359, 31;
	shr.u32 	%r361, %r360, 30;
	add.s32 	%r362, %r359, %r361;
	shr.u32 	%r363, %r362, 2;
	add.s32 	%r364, %r356, %r363;
	shl.b32 	%r365, %r364, 2;
	add.s32 	%r448, %r365, %r448;
	add.s32 	%r440, %r440, 2;
$L__BB0_35:
	and.b32  	%r366, %r44, 1;
	setp.eq.b32 	%p26, %r366, 1;
	not.pred 	%p27, %p26;
	@%p27 bra 	$L__BB0_37;
	mul.wide.s32 	%rd49, %r440, 4;
	add.s64 	%rd50, %rd1, %rd49;
	ld.global.nc.u32 	%r367, [%rd50+-4];
	mul.wide.u32 	%rd51, %r440, 4;
	add.s64 	%rd52, %rd1, %rd51;
	ld.global.nc.u32 	%r368, [%rd52];
	sub.s32 	%r369, %r368, %r367;
	add.s32 	%r370, %r369, 3;
	shr.s32 	%r371, %r370, 31;
	shr.u32 	%r372, %r371, 30;
	add.s32 	%r373, %r370, %r372;
	and.b32  	%r374, %r373, -4;
	add.s32 	%r448, %r374, %r448;
$L__BB0_37:
	st.shared.u32 	[_ZZ46mx_block_rearrange_2d_K_groups_rowmajor_kernelPKhiiiiPKiPhiiE22output_group_start_col], %r448;
$L__BB0_38:
	shl.b32 	%r375, %r2, 7;
	add.s32 	%r69, %r375, %r3;
	sub.s32 	%r70, %r39, %r40;
	setp.ge.s32 	%p28, %r69, %r74;
	mov.b16 	%rs22, 0;
	mov.u16 	%rs23, %rs22;
	mov.u16 	%rs24, %rs22;
	mov.u16 	%rs25, %rs22;
	@%p28 bra 	$L__BB0_45;
	mad.lo.s32 	%r377, %r73, %r69, %r40;
	cvt.s64.s32 	%rd53, %r377;
	add.s64 	%rd8, %rd10, %rd53;
	setp.gt.s32 	%p29, %r70, 3;
	and.b64  	%rd54, %rd8, 3;
	setp.eq.s64 	%p30, %rd54, 0;
	and.pred  	%p31, %p29, %p30;
	add.s32 	%r378, %r40, 4;
	setp.le.s32 	%p32, %r378, %r39;
	and.pred  	%p33, %p31, %p32;
	@%p33 bra 	$L__BB0_52;
	setp.gt.s32 	%p34, %r70, 0;
	mov.u16 	%rs23, %rs22;
	mov.u16 	%rs24, %rs22;
	mov.u16 	%rs25, %rs22;
	@%p34 bra 	$L__BB0_41;
	bra.uni 	$L__BB0_45;
$L__BB0_41:
	// begin inline asm
	ld.global.nc.u8 %r379, [%rd8];
	// end inline asm
	cvt.u16.u32 	%rs25, %r379;
	setp.eq.s32 	%p35, %r70, 1;
	add.s32 	%r380, %r40, 1;
	setp.ge.s32 	%p36, %r380, %r39;
	or.pred  	%p37, %p35, %p36;
	mov.u16 	%rs23, %rs22;
	mov.u16 	%rs24, %rs22;
	@%p37 bra 	$L__BB0_45;
	add.s64 	%rd56, %rd8, 1;
	// begin inline asm
	ld.global.nc.u8 %r381, [%rd56];
	// end inline asm
	cvt.u16.u32 	%rs24, %r381;
	setp.lt.u32 	%p38, %r70, 3;
	add.s32 	%r382, %r40, 2;
	setp.ge.s32 	%p39, %r382, %r39;
	or.pred  	%p40, %p38, %p39;
	mov.u16 	%rs23, %rs22;
	@%p40 bra 	$L__BB0_45;
	setp.lt.s32 	%p41, %r70, 4;
	add.s64 	%rd57, %rd8, 2;
	// begin inline asm
	ld.global.nc.u8 %r383, [%rd57];
	// end inline asm
	cvt.u16.u32 	%rs23, %r383;
	add.s32 	%r384, %r40, 3;
	setp.ge.s32 	%p42, %r384, %r39;
	or.pred  	%p43, %p41, %p42;
	@%p43 bra 	$L__BB0_45;
	add.s64 	%rd58, %rd8, 3;
	// begin inline asm
	ld.global.nc.u8 %r385, [%rd58];
	// end inline asm
	cvt.u16.u32 	%rs22, %r385;
$L__BB0_45:
	shl.b32 	%r389, %r3, 4;
	and.b32  	%r390, %r389, 496;
	shr.u32 	%r391, %r3, 3;
	and.b32  	%r392, %r391, 124;
	add.s32 	%r393, %r390, %r392;
	mov.u32 	%r394, _ZZ46mx_block_rearrange_2d_K_groups_rowmajor_kernelPKhiiiiPKiPhiiE10smem_block;
	add.s32 	%r395, %r394, %r393;
	cvt.u32.u16 	%r396, %rs22;
	cvt.u32.u16 	%r397, %rs23;
	prmt.b32 	%r398, %r397, %r396, 0x3340U;
	cvt.u32.u16 	%r399, %rs24;
	cvt.u32.u16 	%r400, %rs25;
	prmt.b32 	%r401, %r400, %r399, 0x3340U;
	prmt.b32 	%r402, %r401, %r398, 0x5410U;
	st.shared.u32 	[%r395], %r402;
	bar.sync 	0;
	ld.shared.u32 	%r403, [_ZZ46mx_block_rearrange_2d_K_groups_rowmajor_kernelPKhiiiiPKiPhiiE22output_group_start_col];
	sub.s32 	%r404, %r39, %r433;
	add.s32 	%r405, %r404, 3;
	shr.s32 	%r406, %r405, 31;
	shr.u32 	%r407, %r406, 30;
	add.s32 	%r408, %r405, %r407;
	shr.s32 	%r409, %r408, 2;
	mad.lo.s32 	%r410, %r409, %r2, %r431;
	mul.lo.s32 	%r411, %r410, %r76;
	mad.lo.s32 	%r412, %r403, %r75, %r411;
	cvt.s64.s32 	%rd60, %r412;
	shl.b32 	%r71, %r3, 2;
	cvt.u64.u32 	%rd61, %r71;
	add.s64 	%rd62, %rd60, %rd61;
	cvta.to.global.u64 	%rd63, %rd11;
	add.s64 	%rd9, %rd63, %rd62;
	add.s64 	%rd64, %rd11, %rd62;
	and.b64  	%rd65, %rd64, 3;
	setp.eq.s64 	%p44, %rd65, 0;
	setp.gt.s32 	%p45, %r70, 3;
	and.pred  	%p46, %p44, %p45;
	@%p46 bra 	$L__BB0_53;
	setp.gt.s32 	%p47, %r70, 0;
	@%p47 bra 	$L__BB0_47;
	bra.uni 	$L__BB0_51;
$L__BB0_47:
	add.s32 	%r72, %r394, %r71;
	ld.shared.u8 	%rs18, [%r72];
	st.global.u8 	[%rd9], %rs18;
	setp.eq.s32 	%p48, %r70, 1;
	@%p48 bra 	$L__BB0_51;
	ld.shared.u8 	%rs19, [%r72+1];
	st.global.u8 	[%rd9+1], %rs19;
	setp.eq.s32 	%p49, %r70, 2;
	@%p49 bra 	$L__BB0_51;
	ld.shared.u8 	%rs20, [%r72+2];
	st.global.u8 	[%rd9+2], %rs20;
	setp.eq.s32 	%p50, %r70, 3;
	@%p50 bra 	$L__BB0_51;
	ld.shared.u8 	%rs21, [%r72+3];
	st.global.u8 	[%rd9+3], %rs21;
$L__BB0_51:
	ret;
$L__BB0_52:
	// begin inline asm
	ld.global.nc.u32 %r386, [%rd8];
	// end inline asm
	cvt.u16.u32 	%rs25, %r386;
	shr.u32 	%r387, %r386, 8;
	cvt.u16.u32 	%rs24, %r387;
	{ .reg .b16 tmp; mov.b32 {tmp, %rs23}, %r386; }
	shr.u32 	%r388, %r386, 24;
	cvt.u16.u32 	%rs22, %r388;
	bra.uni 	$L__BB0_45;
$L__BB0_53:
	add.s32 	%r415, %r394, %r71;
	ld.shared.u32 	%r416, [%r415];
	st.global.u32 	[%rd9], %r416;
	bra.uni 	$L__BB0_51;

}
	// .globl	_Z46mx_block_rearrange_2d_K_groups_colmajor_kernelPKhiiiiiPKiPhii
.visible .entry _Z46mx_block_rearrange_2d_K_groups_colmajor_kernelPKhiiiiiPKiPhii(
	.param .u64 .ptr .align 1 _Z46mx_block_rearrange_2d_K_groups_colmajor_kernelPKhiiiiiPKiPhii_param_0,
	.param .u32 _Z46mx_block_rearrange_2d_K_groups_colmajor_kernelPKhiiiiiPKiPhii_param_1,
	.param .u32 _Z46mx_block_rearrange_2d_K_groups_colmajor_kernelPKhiiiiiPKiPhii_param_2,
	.param .u32 _Z46mx_block_rearrange_2d_K_groups_colmajor_kernelPKhiiiiiPKiPhii_param_3,
	.param .u32 _Z46mx_block_rearrange_2d_K_groups_colmajor_kernelPKhiiiiiPKiPhii_param_4,
	.param .u32 _Z46mx_block_rearrange_2d_K_groups_colmajor_kernelPKhiiiiiPKiPhii_param_5,
	.param .u64 .ptr .align 1 _Z46mx_block_rearrange_2d_K_groups_colmajor_kernelPKhiiiiiPKiPhii_param_6,
	.param .u64 .ptr .align 1 _Z46mx_block_rearrange_2d_K_groups_colmajor_kernelPKhiiiiiPKiPhii_param_7,
	.param .u32 _Z46mx_block_rearrange_2d_K_groups_colmajor_kernelPKhiiiiiPKiPhii_param_8,
	.param .u32 _Z46mx_block_rearrange_2d_K_groups_colmajor_kernelPKhiiiiiPKiPhii_param_9
)
{
	.reg .pred 	%p<33>;
	.reg .b16 	%rs<21>;
	.reg .b32 	%r<447>;
	.reg .b64 	%rd<71>;
	// demoted variable
	.shared .align 16 .b8 _ZZ46mx_block_rearrange_2d_K_groups_colmajor_kernelPKhiiiiiPKiPhiiE13smem_swizzled[512];
	// demoted variable
	.shared .align 4 .b8 _ZZ46mx_block_rearrange_2d_K_groups_colmajor_kernelPKhiiiiiPKiPhiiE11smem_cumsum[128];
	// demoted variable
	.shared .align 4 .u32 _ZZ46mx_block_rearrange_2d_K_groups_colmajor_kernelPKhiiiiiPKiPhiiE22output_group_start_col;
	ld.param.u64 	%rd9, [_Z46mx_block_rearrange_2d_K_groups_colmajor_kernelPKhiiiiiPKiPhii_param_0];
	ld.param.u32 	%r73, [_Z46mx_block_rearrange_2d_K_groups_colmajor_kernelPKhiiiiiPKiPhii_param_2];
	ld.param.u32 	%r74, [_Z46mx_block_rearrange_2d_K_groups_colmajor_kernelPKhiiiiiPKiPhii_param_3];
	ld.param.u32 	%r75, [_Z46mx_block_rearrange_2d_K_groups_colmajor_kernelPKhiiiiiPKiPhii_param_5];
	ld.param.u64 	%rd11, [_Z46mx_block_rearrange_2d_K_groups_colmajor_kernelPKhiiiiiPKiPhii_param_6];
	ld.param.u64 	%rd10, [_Z46mx_block_rearrange_2d_K_groups_colmajor_kernelPKhiiiiiPKiPhii_param_7];
	ld.param.u32 	%r76, [_Z46mx_block_rearrange_2d_K_groups_colmajor_kernelPKhiiiiiPKiPhii_param_8];
	ld.param.u32 	%r77, [_Z46mx_block_rearrange_2d_K_groups_colmajor_kernelPKhiiiiiPKiPhii_param_9];
	cvta.to.global.u64 	%rd1, %rd11;
	mov.u32 	%r1, %ctaid.x;
	mov.u32 	%r2, %ctaid.y;
	mov.u32 	%r3, %tid.x;
	setp.ne.s32 	%p1, %r3, 0;
	@%p1 bra 	$L__BB1_15;
	setp.lt.s32 	%p2, %r77, 1;
	mov.b32 	%r421, 0;
	mov.u32 	%r420, %r421;
	@%p2 bra 	$L__BB1_3;
	ld.global.nc.u32 	%r80, [%rd1];
	add.s32 	%r81, %r80, 3;
	shr.s32 	%r82, %r81, 31;
	shr.u32 	%r83, %r82, 30;
	add.s32 	%r84, %r81, %r83;
	shr.s32 	%r421, %r84, 2;
	st.shared.u32 	[_ZZ46mx_block_rearrange_2d_K_groups_colmajor_kernelPKhiiiiiPKiPhiiE11smem_cumsum], %r421;
	mov.b32 	%r420, 1;
$L__BB1_3:
	setp.ge.s32 	%p3, %r420, %r77;
	@%p3 bra 	$L__BB1_15;
	sub.s32 	%r7, %r77, %r420;
	and.b32  	%r8, %r7, 7;
	sub.s32 	%r85, %r420, %r77;
	setp.gt.u32 	%p4, %r85, -8;
	@%p4 bra 	$L__BB1_7;
	and.b32  	%r86, %r7, -8;
	neg.s32 	%r417, %r86;
	shl.b32 	%r87, %r420, 2;
	mov.u32 	%r88, _ZZ46mx_block_rearrange_2d_K_groups_colmajor_kernelPKhiiiiiPKiPhiiE11smem_cumsum;
	add.s32 	%r89, %r87, %r88;
	add.s32 	%r416, %r89, 16;
	mul.wide.u32 	%rd12, %r420, 4;
	add.s64 	%rd13, %rd12, %rd1;
	add.s64 	%rd69, %rd13, 12;
$L__BB1_6:
	.pragma "nounroll";
	ld.global.nc.u32 	%r90, [%rd69+-16];
	ld.global.nc.u32 	%r91, [%rd69+-12];
	sub.s32 	%r92, %r91, %r90;
	add.s32 	%r93, %r92, 3;
	shr.s32 	%r94, %r93, 31;
	shr.u32 	%r95, %r94, 30;
	add.s32 	%r96, %r93, %r95;
	shr.s32 	%r97, %r96, 2;
	add.s32 	%r98, %r97, %r421;
	st.shared.u32 	[%r416+-16], %r98;
	ld.global.nc.u32 	%r99, [%rd69+-8];
	sub.s32 	%r100, %r99, %r91;
	add.s32 	%r101, %r100, 3;
	shr.s32 	%r102, %r101, 31;
	shr.u32 	%r103, %r102, 30;
	add.s32 	%r104, %r101, %r103;
	shr.s32 	%r105, %r104, 2;
	add.s32 	%r106, %r105, %r98;
	st.shared.u32 	[%r416+-12], %r106;
	ld.global.nc.u32 	%r107, [%rd69+-4];
	sub.s32 	%r108, %r107, %r99;
	add.s32 	%r109, %r108, 3;
	shr.s32 	%r110, %r109, 31;
	shr.u32 	%r111, %r110, 30;
	add.s32 	%r112, %r109, %r111;
	shr.s32 	%r113, %r112, 2;
	add.s32 	%r114, %r113, %r106;
	st.shared.u32 	[%r416+-8], %r114;
	ld.global.nc.u32 	%r115, [%rd69];
	sub.s32 	%r116, %r115, %r107;
	add.s32 	%r117, %r116, 3;
	shr.s32 	%r118, %r117, 31;
	shr.u32 	%r119, %r118, 30;
	add.s32 	%r120, %r117, %r119;
	shr.s32 	%r121, %r120, 2;
	add.s32 	%r122, %r121, %r114;
	st.shared.u32 	[%r416+-4], %r122;
	ld.global.nc.u32 	%r123, [%rd69+4];
	sub.s32 	%r124, %r123, %r115;
	add.s32 	%r125, %r124, 3;
	shr.s32 	%r126, %r125, 31;
	shr.u32 	%r127, %r126, 30;
	add.s32 	%r128, %r125, %r127;
	shr.s32 	%r129, %r128, 2;
	add.s32 	%r130, %r129, %r122;
	st.shared.u32 	[%r416], %r130;
	ld.global.nc.u32 	%r131, [%rd69+8];
	sub.s32 	%r132, %r131, %r123;
	add.s32 	%r133, %r132, 3;
	shr.s32 	%r134, %r133, 31;
	shr.u32 	%r135, %r134, 30;
	add.s32 	%r136, %r133, %r135;
	shr.s32 	%r137, %r136, 2;
	add.s32 	%r138, %r137, %r130;
	st.shared.u32 	[%r416+4], %r138;
	ld.global.nc.u32 	%r139, [%rd69+12];
	sub.s32 	%r140, %r139, %r131;
	add.s32 	%r141, %r140, 3;
	shr.s32 	%r142, %r141, 31;
	shr.u32 	%r143, %r142, 30;
	add.s32 	%r144, %r141, %r143;
	shr.s32 	%r145, %r144, 2;
	add.s32 	%r146, %r145, %r138;
	st.shared.u32 	[%r416+8], %r146;
	ld.global.nc.u32 	%r147, [%rd69+16];
	sub.s32 	%r148, %r147, %r139;
	add.s32 	%r149, %r148, 3;
	shr.s32 	%r150, %r149, 31;
	shr.u32 	%r151, %r150, 30;
	add.s32 	%r152, %r149, %r151;
	shr.s32 	%r153, %r152, 2;
	add.s32 	%r421, %r153, %r146;
	st.shared.u32 	[%r416+12], %r421;
	add.s32 	%r420, %r420, 8;
	add.s32 	%r417, %r417, 8;
	add.s32 	%r416, %r416, 32;
	add.s64 	%rd69, %rd69, 32;
	setp.ne.s32 	%p5, %r417, 0;
	@%p5 bra 	$L__BB1_6;
$L__BB1_7:
	setp.eq.s32 	%p6, %r8, 0;
	@%p6 bra 	$L__BB1_15;
	and.b32  	%r21, %r7, 3;
	setp.lt.u32 	%p7, %r8, 4;
	@%p7 bra 	$L__BB1_10;
	mul.wide.s32 	%rd14, %r420, 4;
	add.s64 	%rd15, %rd1, %rd14;
	ld.global.nc.u32 	%r154, [%rd15+-4];
	mul.wide.u32 	%rd16, %r420, 4;
	add.s64 	%rd17, %rd1, %rd16;
	ld.global.nc.u32 	%r155, [%rd17];
	sub.s32 	%r156, %r155, %r154;
	add.s32 	%r157, %r156, 3;
	shr.s32 	%r158, %r157, 31;
	shr.u32 	%r159, %r158, 30;
	add.s32 	%r160, %r157, %r159;
	shr.s32 	%r161, %r160, 2;
	add.s32 	%r162, %r161, %r421;
	shl.b32 	%r163, %r420, 2;
	mov.u32 	%r164, _ZZ46mx_block_rearrange_2d_K_groups_colmajor_kernelPKhiiiiiPKiPhiiE11smem_cumsum;
	add.s32 	%r165, %r164, %r163;
	st.shared.u32 	[%r165], %r162;
	add.s32 	%r166, %r420, 1;
	mul.wide.u32 	%rd18, %r166, 4;
	add.s64 	%rd19, %rd1, %rd18;
	ld.global.nc.u32 	%r167, [%rd19];
	sub.s32 	%r168, %r167, %r155;
	add.s32 	%r169, %r168, 3;
	shr.s32 	%r170, %r169, 31;
	shr.u32 	%r171, %r170, 30;
	add.s32 	%r172, %r169, %r171;
	shr.s32 	%r173, %r172, 2;
	add.s32 	%r174, %r173, %r162;
	st.shared.u32 	[%r165+4], %r174;
	add.s32 	%r175, %r420, 2;
	ld.global.nc.u32 	%r176, [%rd15+4];
	mul.wide.u32 	%rd20, %r175, 4;
	add.s64 	%rd21, %rd1, %rd20;
	ld.global.nc.u32 	%r177, [%rd21];
	sub.s32 	%r178, %r177, %r176;
	add.s32 	%r179, %r178, 3;
	shr.s32 	%r180, %r179, 31;
	shr.u32 	%r181, %r180, 30;
	add.s32 	%r182, %r179, %r181;
	shr.s32 	%r183, %r182, 2;
	add.s32 	%r184, %r183, %r174;
	st.shared.u32 	[%r165+8], %r184;
	ld.global.nc.u32 	%r185, [%rd15+8];
	ld.global.nc.u32 	%r186, [%rd17+12];
	sub.s32 	%r187, %r186, %r185;
	add.s32 	%r188, %r187, 3;
	shr.s32 	%r189, %r188, 31;
	shr.u32 	%r190, %r189, 30;
	add.s32 	%r191, %r188, %r190;
	shr.s32 	%r192, %r191, 2;
	add.s32 	%r421, %r192, %r184;
	st.shared.u32 	[%r165+12], %r421;
	add.s32 	%r420, %r420, 4;
$L__BB1_10:
	setp.eq.s32 	%p8, %r21, 0;
	@%p8 bra 	$L__BB1_15;
	setp.eq.s32 	%p9, %r21, 1;
	@%p9 bra 	$L__BB1_13;
	mul.wide.s32 	%rd22, %r420, 4;
	add.s64 	%rd23, %rd1, %rd22;
	ld.global.nc.u32 	%r193, [%rd23+-4];
	mul.wide.u32 	%rd24, %r420, 4;
	add.s64 	%rd25, %rd1, %rd24;
	ld.global.nc.u32 	%r194, [%rd25];
	sub.s32 	%r195, %r194, %r193;
	add.s32 	%r196, %r195, 3;
	shr.s32 	%r197, %r196, 31;
	shr.u32 	%r198, %r197, 30;
	add.s32 	%r199, %r196, %r198;
	shr.s32 	%r200, %r199, 2;
	add.s32 	%r201, %r200, %r421;
	shl.b32 	%r202, %r420, 2;
	mov.u32 	%r203, _ZZ46mx_block_rearrange_2d_K_groups_colmajor_kernelPKhiiiiiPKiPhiiE11smem_cumsum;
	add.s32 	%r204, %r203, %r202;
	st.shared.u32 	[%r204], %r201;
	ld.global.nc.u32 	%r205, [%rd25+4];
	sub.s32 	%r206, %r205, %r194;
	add.s32 	%r207, %r206, 3;
	shr.s32 	%r208, %r207, 31;
	shr.u32 	%r209, %r208, 30;
	add.s32 	%r210, %r207, %r209;
	shr.s32 	%r211, %r210, 2;
	add.s32 	%r421, %r211, %r201;
	st.shared.u32 	[%r204+4], %r421;
	add.s32 	%r420, %r420, 2;
$L__BB1_13:
	and.b32  	%r212, %r7, 1;
	setp.eq.b32 	%p10, %r212, 1;
	not.pred 	%p11, %p10;
	@%p11 bra 	$L__BB1_15;
	mul.wide.s32 	%rd26, %r420, 4;
	add.s64 	%rd27, %rd1, %rd26;
	ld.global.nc.u32 	%r213, [%rd27+-4];
	mul.wide.u32 	%rd28, %r420, 4;
	add.s64 	%rd29, %rd1, %rd28;
	ld.global.nc.u32 	%r214, [%rd29];
	sub.s32 	%r215, %r214, %r213;
	add.s32 	%r216, %r215, 3;
	shr.s32 	%r217, %r216, 31;
	shr.u32 	%r218, %r217, 30;
	add.s32 	%r219, %r216, %r218;
	shr.s32 	%r220, %r219, 2;
	add.s32 	%r221, %r220, %r421;
	shl.b32 	%r222, %r420, 2;
	mov.u32 	%r223, _ZZ46mx_block_rearrange_2d_K_groups_colmajor_kernelPKhiiiiiPKiPhiiE11smem_cumsum;
	add.s32 	%r224, %r223, %r222;
	st.shared.u32 	[%r224], %r221;
$L__BB1_15:
	bar.sync 	0;
	setp.lt.s32 	%p12, %r77, 1;
	mov.b32 	%r429, 0;
	mov.u32 	%r430, %r429;
	@%p12 bra 	$L__BB1_21;
	mov.b32 	%r426, 0;
	mov.u32 	%r229, _ZZ46mx_block_rearrange_2d_K_groups_colmajor_kernelPKhiiiiiPKiPhiiE11smem_cumsum;
	mov.u32 	%r427, %r426;
$L__BB1_17:
	shl.b32 	%r228, %r426, 2;
	add.s32 	%r230, %r229, %r228;
	ld.shared.u32 	%r32, [%r230];
	setp.lt.s32 	%p13, %r1, %r32;
	@%p13 bra 	$L__BB1_19;
	add.s32 	%r426, %r426, 1;
	setp.eq.s32 	%p14, %r426, %r77;
	mov.b32 	%r429, 0;
	mov.u32 	%r427, %r32;
	mov.u32 	%r430, %r429;
	@%p14 bra 	$L__BB1_21;
	bra.uni 	$L__BB1_17;
$L__BB1_19:
	sub.s32 	%r428, %r1, %r427;
	setp.eq.s32 	%p15, %r426, 0;
	mov.b32 	%r429, 0;
	mov.u32 	%r430, %r429;
	@%p15 bra 	$L__BB1_21;
	mul.wide.u32 	%rd30, %r426, 4;
	add.s64 	%rd31, %rd1, %rd30;
	ld.global.nc.u32 	%r430, [%rd31+-4];
	mov.u32 	%r429, %r426;
$L__BB1_21:
	mul.wide.u32 	%rd32, %r429, 4;
	add.s64 	%rd33, %rd1, %rd32;
	ld.global.nc.u32 	%r39, [%rd33];
	shl.b32 	%r234, %r428, 2;
	add.s32 	%r40, %r430, %r234;
	setp.le.s32 	%p16, %r39, %r40;
	@%p16 bra 	$L__BB1_48;
	setp.ne.s32 	%p17, %r3, 0;
	@%p17 bra 	$L__BB1_38;
	setp.eq.s32 	%p18, %r429, 0;
	mov.b32 	%r437, 0;
	mov.u32 	%r445, %r437;
	@%p18 bra 	$L__BB1_25;
	ld.global.nc.u32 	%r237, [%rd1];
	add.s32 	%r238, %r237, 3;
	shr.s32 	%r239, %r238, 31;
	shr.u32 	%r240, %r239, 30;
	add.s32 	%r241, %r238, %r240;
	and.b32  	%r445, %r241, -4;
	mov.b32 	%r437, 1;
$L__BB1_25:
	setp.ge.u32 	%p19, %r437, %r429;
	@%p19 bra 	$L__BB1_37;
	sub.s32 	%r44, %r429, %r437;
	and.b32  	%r45, %r44, 7;
	sub.s32 	%r243, %r437, %r429;
	setp.gt.u32 	%p20, %r243, -8;
	@%p20 bra 	$L__BB1_29;
	and.b32  	%r244, %r44, 2147483640;
	neg.s32 	%r433, %r244;
	mul.wide.u32 	%rd34, %r437, 4;
	add.s64 	%rd35, %rd34, %rd1;
	add.s64 	%rd70, %rd35, 12;
$L__BB1_28:
	.pragma "nounroll";
	ld.global.nc.u32 	%r245, [%rd70+-16];
	ld.global.nc.u32 	%r246, [%rd70+-12];
	sub.s32 	%r247, %r246, %r245;
	add.s32 	%r248, %r247, 3;
	shr.s32 	%r249, %r248, 31;
	shr.u32 	%r250, %r249, 30;
	add.s32 	%r251, %r248, %r250;
	shr.s32 	%r252, %r251, 2;
	ld.global.nc.u32 	%r253, [%rd70+-8];
	sub.s32 	%r254, %r253, %r246;
	add.s32 	%r255, %r254, 3;
	shr.s32 	%r256, %r255, 31;
	shr.u32 	%r257, %r256, 30;
	add.s32 	%r258, %r255, %r257;
	shr.s32 	%r259, %r258, 2;
	add.s32 	%r260, %r252, %r259;
	ld.global.nc.u32 	%r261, [%rd70+-4];
	sub.s32 	%r262, %r261, %r253;
	add.s32 	%r263, %r262, 3;
	shr.s32 	%r264, %r263, 31;
	shr.u32 	%r265, %r264, 30;
	add.s32 	%r266, %r263, %r265;
	shr.s32 	%r267, %r266, 2;
	add.s32 	%r268, %r260, %r267;
	ld.global.nc.u32 	%r269, [%rd70];
	sub.s32 	%r270, %r269, %r261;
	add.s32 	%r271, %r270, 3;
	shr.s32 	%r272, %r271, 31;
	shr.u32 	%r273, %r272, 30;
	add.s32 	%r274, %r271, %r273;
	shr.s32 	%r275, %r274, 2;
	add.s32 	%r276, %r268, %r275;
	ld.global.nc.u32 	%r277, [%rd70+4];
	sub.s32 	%r278, %r277, %r269;
	add.s32 	%r279, %r278, 3;
	shr.s32 	%r280, %r279, 31;
	shr.u32 	%r281, %r280, 30;
	add.s32 	%r282, %r279, %r281;
	shr.u32 	%r283, %r282, 2;
	add.s32 	%r284, %r276, %r283;
	ld.global.nc.u32 	%r285, [%rd70+8];
	sub.s32 	%r286, %r285, %r277;
	add.s32 	%r287, %r286, 3;
	shr.s32 	%r288, %r287, 31;
	shr.u32 	%r289, %r288, 30;
	add.s32 	%r290, %r287, %r289;
	shr.u32 	%r291, %r290, 2;
	add.s32 	%r292, %r284, %r291;
	ld.global.nc.u32 	%r293, [%rd70+12];
	sub.s32 	%r294, %r293, %r285;
	add.s32 	%r295, %r294, 3;
	shr.s32 	%r296, %r295, 31;
	shr.u32 	%r297, %r296, 30;
	add.s32 	%r298, %r295, %r297;
	shr.u32 	%r299, %r298, 2;
	add.s32 	%r300, %r292, %r299;
	ld.global.nc.u32 	%r301, [%rd70+16];
	sub.s32 	%r302, %r301, %r293;
	add.s32 	%r303, %r302, 3;
	shr.s32 	%r304, %r303, 31;
	shr.u32 	%r305, %r304, 30;
	add.s32 	%r306, %r303, %r305;
	shr.u32 	%r307, %r306, 2;
	add.s32 	%r308, %r300, %r307;
	shl.b32 	%r309, %r308, 2;
	add.s32 	%r445, %r309, %r445;
	add.s32 	%r437, %r437, 8;
	add.s32 	%r433, %r433, 8;
	add.s64 	%rd70, %rd70, 32;
	setp.ne.s32 	%p21, %r433, 0;
	@%p21 bra 	$L__BB1_28;
$L__BB1_29:
	setp.eq.s32 	%p22, %r45, 0;
	@%p22 bra 	$L__BB1_37;
	and.b32  	%r56, %r44, 3;
	setp.lt.u32 	%p23, %r45, 4;
	@%p23 bra 	$L__BB1_32;
	mul.wide.s32 	%rd36, %r437, 4;
	add.s64 	%rd37, %rd1, %rd36;
	ld.global.nc.u32 	%r311, [%rd37+-4];
	mul.wide.u32 	%rd38, %r437, 4;
	add.s64 	%rd39, %rd1, %rd38;
	ld.global.nc.u32 	%r312, [%rd39];
	sub.s32 	%r313, %r312, %r311;
	add.s32 	%r314, %r313, 3;
	shr.s32 	%r315, %r314, 31;
	shr.u32 	%r316, %r315, 30;
	add.s32 	%r317, %r314, %r316;
	shr.u32 	%r318, %r317, 2;
	add.s32 	%r319, %r437, 1;
	mul.wide.u32 	%rd40, %r319, 4;
	add.s64 	%rd41, %rd1, %rd40;
	ld.global.nc.u32 	%r320, [%rd41];
	sub.s32 	%r321, %r320, %r312;
	add.s32 	%r322, %r321, 3;
	shr.s32 	%r323, %r322, 31;
	shr.u32 	%r324, %r323, 30;
	add.s32 	%r325, %r322, %r324;
	shr.u32 	%r326, %r325, 2;
	add.s32 	%r327, %r318, %r326;
	add.s32 	%r328, %r437, 2;
	ld.global.nc.u32 	%r329, [%rd37+4];
	mul.wide.u32 	%rd42, %r328, 4;
	add.s64 	%rd43, %rd1, %rd42;
	ld.global.nc.u32 	%r330, [%rd43];
	sub.s32 	%r331, %r330, %r329;
	add.s32 	%r332, %r331, 3;
	shr.s32 	%r333, %r332, 31;
	shr.u32 	%r334, %r333, 30;
	add.s32 	%r335, %r332, %r334;
	shr.u32 	%r336, %r335, 2;
	add.s32 	%r337, %r327, %r336;
	ld.global.nc.u32 	%r338, [%rd37+8];
	ld.global.nc.u32 	%r339, [%rd39+12];
	sub.s32 	%r340, %r339, %r338;
	add.s32 	%r341, %r340, 3;
	shr.s32 	%r342, %r341, 31;
	shr.u32 	%r343, %r342, 30;
	add.s32 	%r344, %r341, %r343;
	shr.u32 	%r345, %r344, 2;
	add.s32 	%r346, %r337, %r345;
	shl.b32 	%r347, %r346, 2;
	add.s32 	%r445, %r347, %r445;
	add.s32 	%r437, %r437, 4;
$L__BB1_32:
	setp.eq.s32 	%p24, %r56, 0;
	@%p24 bra 	$L__BB1_37;
	setp.eq.s32 	%p25, %r56, 1;
	@%p25 bra 	$L__BB1_35;
	mul.wide.s32 	%rd44, %r437, 4;
	add.s64 	%rd45, %rd1, %rd44;
	ld.global.nc.u32 	%r349, [%rd45+-4];
	mul.wide.u32 	%rd46, %r437, 4;
	add.s64 	%rd47, %rd1, %rd46;
	ld.global.nc.u32 	%r350, [%rd47];
	sub.s32 	%r351, %r350, %r349;
	add.s32 	%r352, %r351, 3;
	shr.s32 	%r353, %r352, 31;
	shr.u32 	%r354, %r353, 30;
	add.s32 	%r355, %r352, %r354;
	shr.u32 	%r356, %r355, 2;
	ld.global.nc.u32 	%r357, [%rd47+4];
	sub.s32 	%r358, %r357, %r350;
	add.s32 	%r359, %r358, 3;
	shr.s32 	%r360, %r359, 31;
	shr.u32 	%r361, %r360, 30;
	add.s32 	%r362, %r359, %r361;
	shr.u32 	%r363, %r362, 2;
	add.s32 	%r364, %r356, %r363;
	shl.b32 	%r365, %r364, 2;
	add.s32 	%r445, %r365, %r445;
	add.s32 	%r437, %r437, 2;
$L__BB1_35:
	and.b32  	%r366, %r44, 1;
	setp.eq.b32 	%p26, %r366, 1;
	not.pred 	%p27, %p26;
	@%p27 bra 	$L__BB1_37;
	mul.wide.s32 	%rd48, %r437, 4;
	add.s64 	%rd49, %rd1, %rd48;
	ld.global.nc.u32 	%r367, [%rd49+-4];
	mul.wide.u32 	%rd50, %r437, 4;
	add.s64 	%rd51, %rd1, %rd50;
	ld.global.nc.u32 	%r368, [%rd51];
	sub.s32 	%r369, %r368, %r367;
	add.s32 	%r370, %r369, 3;
	shr.s32 	%r371, %r370, 31;
	shr.u32 	%r372, %r371, 30;
	add.s32 	%r373, %r370, %r372;
	and.b32  	%r374, %r373, -4;
	add.s32 	%r445, %r374, %r445;
$L__BB1_37:
	st.shared.u32 	[_ZZ46mx_block_rearrange_2d_K_groups_colmajor_kernelPKhiiiiiPKiPhiiE22output_group_start_col], %r445;
$L__BB1_38:
	sub.s32 	%r69, %r39, %r40;
	shl.b32 	%r376, %r2, 7;
	add.s32 	%r70, %r376, %r3;
	setp.ge.s32 	%p28, %r70, %r74;
	mov.b16 	%rs18, 0;
	mov.b32 	%r446, 0;
	mov.u16 	%rs19, %rs18;
	mov.u16 	%rs20, %rs18;
	@%p28 bra 	$L__BB1_47;
	cvt.u64.u32 	%rd8, %r70;
	setp.lt.s32 	%p29, %r69, 1;
	mov.b16 	%rs20, 0;
	@%p29 bra 	$L__BB1_41;
	mul.wide.s32 	%rd53, %r40, %r73;
	add.s64 	%rd54, %rd53, %rd8;
	add.s64 	%rd52, %rd9, %rd54;
	// begin inline asm
	ld.global.nc.u8 %r377, [%rd52];
	// end inline asm
	cvt.u16.u32 	%rs20, %r377;
$L__BB1_41:
	setp.lt.s32 	%p30, %r69, 2;
	mov.b16 	%rs19, 0;
	@%p30 bra 	$L__BB1_43;
	add.s32 	%r379, %r40, 1;
	mul.wide.s32 	%rd56, %r379, %r73;
	add.s64 	%rd57, %rd56, %rd8;
	add.s64 	%rd55, %rd9, %rd57;
	// begin inline asm
	ld.global.nc.u8 %r378, [%rd55];
	// end inline asm
	cvt.u16.u32 	%rs19, %r378;
$L__BB1_43:
	setp.lt.s32 	%p31, %r69, 3;
	mov.b16 	%rs18, 0;
	@%p31 bra 	$L__BB1_45;
	add.s32 	%r381, %r40, 2;
	mul.wide.s32 	%rd59, %r381, %r73;
	add.s64 	%rd60, %rd59, %rd8;
	add.s64 	%rd58, %rd9, %rd60;
	// begin inline asm
	ld.global.nc.u8 %r380, [%rd58];
	// end inline asm
	cvt.u16.u32 	%rs18, %r380;
$L__BB1_45:
	setp.lt.s32 	%p32, %r69, 4;
	@%p32 bra 	$L__BB1_47;
	add.s32 	%r384, %r40, 3;
	mul.wide.s32 	%rd62, %r384, %r73;
	add.s64 	%rd63, %rd62, %rd8;
	add.s64 	%rd61, %rd9, %rd63;
	// begin inline asm
	ld.global.nc.u8 %r383, [%rd61];
	// end inline asm
	shl.b32 	%r446, %r383, 24;
$L__BB1_47:
	shl.b32 	%r385, %r3, 4;
	and.b32  	%r386, %r385, 496;
	shr.u32 	%r387, %r3, 3;
	and.b32  	%r388, %r387, 124;
	add.s32 	%r389, %r386, %r388;
	cvt.u32.u16 	%r390, %rs18;
	shl.b32 	%r391, %r390, 16;
	and.b32  	%r392, %r391, 16711680;
	or.b32  	%r393, %r446, %r392;
	and.b16  	%rs14, %rs19, 255;
	mul.wide.u16 	%r394, %rs14, 256;
	or.b32  	%r395, %r393, %r394;
	cvt.u32.u16 	%r396, %rs20;
	and.b32  	%r397, %r396, 255;
	or.b32  	%r398, %r395, %r397;
	mov.u32 	%r399, _ZZ46mx_block_rearrange_2d_K_groups_colmajor_kernelPKhiiiiiPKiPhiiE13smem_swizzled;
	add.s32 	%r400, %r399, %r389;
	st.shared.u32 	[%r400], %r398;
	bar.sync 	0;
	ld.shared.u32 	%r401, [_ZZ46mx_block_rearrange_2d_K_groups_colmajor_kernelPKhiiiiiPKiPhiiE22output_group_start_col];
	sub.s32 	%r402, %r39, %r430;
	add.s32 	%r403, %r402, 3;
	shr.s32 	%r404, %r403, 31;
	shr.u32 	%r405, %r404, 30;
	add.s32 	%r406, %r403, %r405;
	shr.s32 	%r407, %r406, 2;
	mad.lo.s32 	%r408, %r407, %r2, %r428;
	mul.lo.s32 	%r409, %r408, %r76;
	mad.lo.s32 	%r410, %r401, %r75, %r409;
	cvt.s64.s32 	%rd64, %r410;
	shl.b32 	%r411, %r3, 2;
	cvt.u64.u32 	%rd65, %r411;
	add.s64 	%rd66, %rd64, %rd65;
	cvta.to.global.u64 	%rd67, %rd10;
	add.s64 	%rd68, %rd67, %rd66;
	add.s32 	%r412, %r399, %r411;
	ld.shared.u32 	%r413, [%r412];
	st.global.u32 	[%rd68], %r413;
$L__BB1_48:
	ret;

}
	// .globl	_Z57mx_block_rearrange_2d_K_groups_colmajor_vectorized_kernelPKhiiiiPKiPhii
.visible .entry _Z57mx_block_rearrange_2d_K_groups_colmajor_vectorized_kernelPKhiiiiPKiPhii(
	.param .u64 .ptr .align 1 _Z57mx_block_rearrange_2d_K_groups_colmajor_vectorized_kernelPKhiiiiPKiPhii_param_0,
	.param .u32 _Z57mx_block_rearrange_2d_K_groups_colmajor_vectorized_kernelPKhiiiiPKiPhii_param_1,
	.param .u32 _Z57mx_block_rearrange_2d_K_groups_colmajor_vectorized_kernelPKhiiiiPKiPhii_param_2,
	.param .u32 _Z57mx_block_rearrange_2d_K_groups_colmajor_vectorized_kernelPKhiiiiPKiPhii_param_3,
	.param .u32 _Z57mx_block_rearrange_2d_K_groups_colmajor_vectorized_kernelPKhiiiiPKiPhii_param_4,
	.param .u64 .ptr .align 1 _Z57mx_block_rearrange_2d_K_groups_colmajor_vectorized_kernelPKhiiiiPKiPhii_param_5,
	.param .u64 .ptr .align 1 _Z57mx_block_rearrange_2d_K_groups_colmajor_vectorized_kernelPKhiiiiPKiPhii_param_6,
	.param .u32 _Z57mx_block_rearrange_2d_K_groups_colmajor_vectorized_kernelPKhiiiiPKiPhii_param_7,
	.param .u32 _Z57mx_block_rearrange_2d_K_groups_colmajor_vectorized_kernelPKhiiiiPKiPhii_param_8
)
{
	.reg .pred 	%p<33>;
	.reg .b16 	%rs<23>;
	.reg .b32 	%r<457>;
	.reg .b64 	%rd<67>;
	// demoted variable
	.shared .align 16 .b8 _ZZ57mx_block_rearrange_2d_K_groups_colmajor_vectorized_kernelPKhiiiiPKiPhiiE10smem_block[512];
	// demoted variable
	.shared .align 4 .b8 _ZZ57mx_block_rearrange_2d_K_groups_colmajor_vectorized_kernelPKhiiiiPKiPhiiE11smem_cumsum[128];
	// demoted variable
	.shared .align 4 .u32 _ZZ57mx_block_rearrange_2d_K_groups_colmajor_vectorized_kernelPKhiiiiPKiPhiiE22output_group_start_col;
	ld.param.u64 	%rd10, [_Z57mx_block_rearrange_2d_K_groups_colmajor_vectorized_kernelPKhiiiiPKiPhii_param_0];
	ld.param.u32 	%r73, [_Z57mx_block_rearrange_2d_K_groups_colmajor_vectorized_kernelPKhiiiiPKiPhii_param_1];
	ld.param.u32 	%r74, [_Z57mx_block_rearrange_2d_K_groups_colmajor_vectorized_kernelPKhiiiiPKiPhii_param_2];
	ld.param.u32 	%r75, [_Z57mx_block_rearrange_2d_K_groups_colmajor_vectorized_kernelPKhiiiiPKiPhii_param_4];
	ld.param.u64 	%rd12, [_Z57mx_block_rearrange_2d_K_groups_colmajor_vectorized_kernelPKhiiiiPKiPhii_param_5];
	ld.param.u64 	%rd11, [_Z57mx_block_rearrange_2d_K_groups_colmajor_vectorized_kernelPKhiiiiPKiPhii_param_6];
	ld.param.u32 	%r76, [_Z57mx_block_rearrange_2d_K_groups_colmajor_vectorized_kernelPKhiiiiPKiPhii_param_7];
	ld.param.u32 	%r77, [_Z57mx_block_rearrange_2d_K_groups_colmajor_vectorized_kernelPKhiiiiPKiPhii_param_8];
	cvta.to.global.u64 	%rd1, %rd12;
	mov.u32 	%r1, %ctaid.x;
	mov.u32 	%r2, %ctaid.y;
	mov.u32 	%r3, %tid.x;
	shr.u32 	%r4, %r3, 5;
	and.b32  	%r5, %r3, 31;
	setp.ne.s32 	%p1, %r3, 0;
	@%p1 bra 	$L__BB2_15;
	setp.lt.s32 	%p2, %r77, 1;
	mov.b32 	%r432, 0;
	mov.u32 	%r431, %r432;
	@%p2 bra 	$L__BB2_3;
	ld.global.nc.u32 	%r80, [%rd1];
	add.s32 	%r81, %r80, 3;
	shr.s32 	%r82, %r81, 31;
	shr.u32 	%r83, %r82, 30;
	add.s32 	%r84, %r81, %r83;
	shr.s32 	%r432, %r84, 2;
	st.shared.u32 	[_ZZ57mx_block_rearrange_2d_K_groups_colmajor_vectorized_kernelPKhiiiiPKiPhiiE11smem_cumsum], %r432;
	mov.b32 	%r431, 1;
$L__BB2_3:
	setp.ge.s32 	%p3, %r431, %r77;
	@%p3 bra 	$L__BB2_15;
	sub.s32 	%r9, %r77, %r431;
	and.b32  	%r10, %r9, 7;
	sub.s32 	%r85, %r431, %r77;
	setp.gt.u32 	%p4, %r85, -8;
	@%p4 bra 	$L__BB2_7;
	and.b32  	%r86, %r9, -8;
	neg.s32 	%r428, %r86;
	shl.b32 	%r87, %r431, 2;
	mov.u32 	%r88, _ZZ57mx_block_rearrange_2d_K_groups_colmajor_vectorized_kernelPKhiiiiPKiPhiiE11smem_cumsum;
	add.s32 	%r89, %r87, %r88;
	add.s32 	%r427, %r89, 16;
	mul.wide.u32 	%rd13, %r431, 4;
	add.s64 	%rd14, %rd13, %rd1;
	add.s64 	%rd65, %rd14, 12;
$L__BB2_6:
	.pragma "nounroll";
	ld.global.nc.u32 	%r90, [%rd65+-16];
	ld.global.nc.u32 	%r91, [%rd65+-12];
	sub.s32 	%r92, %r91, %r90;
	add.s32 	%r93, %r92, 3;
	shr.s32 	%r94, %r93, 31;
	shr.u32 	%r95, %r94, 30;
	add.s32 	%r96, %r93, %r95;
	shr.s32 	%r97, %r96, 2;
	add.s32 	%r98, %r97, %r432;
	st.shared.u32 	[%r427+-16], %r98;
	ld.global.nc.u32 	%r99, [%rd65+-8];
	sub.s32 	%r100, %r99, %r91;
	add.s32 	%r101, %r100, 3;
	shr.s32 	%r102, %r101, 31;
	shr.u32 	%r103, %r102, 30;
	add.s32 	%r104, %r101, %r103;
	shr.s32 	%r105, %r104, 2;
	add.s32 	%r106, %r105, %r98;
	st.shared.u32 	[%r427+-12], %r106;
	ld.global.nc.u32 	%r107, [%rd65+-4];
	sub.s32 	%r108, %r107, %r99;
	add.s32 	%r109, %r108, 3;
	shr.s32 	%r110, %r109, 31;
	shr.u32 	%r111, %r110, 30;
	add.s32 	%r112, %r109, %r111;
	shr.s32 	%r113, %r112, 2;
	add.s32 	%r114, %r113, %r106;
	st.shared.u32 	[%r427+-8], %r114;
	ld.global.nc.u32 	%r115, [%rd65];
	sub.s32 	%r116, %r115, %r107;
	add.s32 	%r117, %r116, 3;
	shr.s32 	%r118, %r117, 31;
	shr.u32 	%r119, %r118, 30;
	add.s32 	%r120, %r117, %r119;
	shr.s32 	%r121, %r120, 2;
	add.s32 	%r122, %r121, %r114;
	st.shared.u32 	[%r427+-4], %r122;
	ld.global.nc.u32 	%r123, [%rd65+4];
	sub.s32 	%r124, %r123, %r115;
	add.s32 	%r125, %r124, 3;
	shr.s32 	%r126, %r125, 31;
	shr.u32 	%r127, %r126, 30;
	add.s32 	%r128, %r125, %r127;
	shr.s32 	%r129, %r128, 2;
	add.s32 	%r130, %r129, %r122;
	st.shared.u32 	[%r427], %r130;
	ld.global.nc.u32 	%r131, [%rd65+8];
	sub.s32 	%r132, %r131, %r123;
	add.s32 	%r133, %r132, 3;
	shr.s32 	%r134, %r133, 31;
	shr.u32 	%r135, %r134, 30;
	add.s32 	%r136, %r133, %r135;
	shr.s32 	%r137, %r136, 2;
	add.s32 	%r138, %r137, %r130;
	st.shared.u32 	[%r427+4], %r138;
	ld.global.nc.u32 	%r139, [%rd65+12];
	sub.s32 	%r140, %r139, %r131;
	add.s32 	%r141, %r140, 3;
	shr.s32 	%r142, %r141, 31;
	shr.u32 	%r143, %r142, 30;
	add.s32 	%r144, %r141, %r143;
	shr.s32 	%r145, %r144, 2;
	add.s32 	%r146, %r145, %r138;
	st.shared.u32 	[%r427+8], %r146;
	ld.global.nc.u32 	%r147, [%rd65+16];
	sub.s32 	%r148, %r147, %r139;
	add.s32 	%r149, %r148, 3;
	shr.s32 	%r150, %r149, 31;
	shr.u32 	%r151, %r150, 30;
	add.s32 	%r152, %r149, %r151;
	shr.s32 	%r153, %r152, 2;
	add.s32 	%r432, %r153, %r146;
	st.shared.u32 	[%r427+12], %r432;
	add.s32 	%r431, %r431, 8;
	add.s32 	%r428, %r428, 8;
	add.s32 	%r427, %r427, 32;
	add.s64 	%rd65, %rd65, 32;
	setp.ne.s32 	%p5, %r428, 0;
	@%p5 bra 	$L__BB2_6;
$L__BB2_7:
	setp.eq.s32 	%p6, %r10, 0;
	@%p6 bra 	$L__BB2_15;
	and.b32  	%r23, %r9, 3;
	setp.lt.u32 	%p7, %r10, 4;
	@%p7 bra 	$L__BB2_10;
	mul.wide.s32 	%rd15, %r431, 4;
	add.s64 	%rd16, %rd1, %rd15;
	ld.global.nc.u32 	%r154, [%rd16+-4];
	mul.wide.u32 	%rd17, %r431, 4;
	add.s64 	%rd18, %rd1, %rd17;
	ld.global.nc.u32 	%r155, [%rd18];
	sub.s32 	%r156, %r155, %r154;
	add.s32 	%r157, %r156, 3;
	shr.s32 	%r158, %r157, 31;
	shr.u32 	%r159, %r158, 30;
	add.s32 	%r160, %r157, %r159;
	shr.s32 	%r161, %r160, 2;
	add.s32 	%r162, %r161, %r432;
	shl.b32 	%r163, %r431, 2;
	mov.u32 	%r164, _ZZ57mx_block_rearrange_2d_K_groups_colmajor_vectorized_kernelPKhiiiiPKiPhiiE11smem_cumsum;
	add.s32 	%r165, %r164, %r163;
	st.shared.u32 	[%r165], %r162;
	add.s32 	%r166, %r431, 1;
	mul.wide.u32 	%rd19, %r166, 4;
	add.s64 	%rd20, %rd1, %rd19;
	ld.global.nc.u32 	%r167, [%rd20];
	sub.s32 	%r168, %r167, %r155;
	add.s32 	%r169, %r168, 3;
	shr.s32 	%r170, %r169, 31;
	shr.u32 	%r171, %r170, 30;
	add.s32 	%r172, %r169, %r171;
	shr.s32 	%r173, %r172, 2;
	add.s32 	%r174, %r173, %r162;
	st.shared.u32 	[%r165+4], %r174;
	add.s32 	%r175, %r431, 2;
	ld.global.nc.u32 	%r176, [%rd16+4];
	mul.wide.u32 	%rd21, %r175, 4;
	add.s64 	%rd22, %rd1, %rd21;
	ld.global.nc.u32 	%r177, [%rd22];
	sub.s32 	%r178, %r177, %r176;
	add.s32 	%r179, %r178, 3;
	shr.s32 	%r180, %r179, 31;
	shr.u32 	%r181, %r180, 30;
	add.s32 	%r182, %r179, %r181;
	shr.s32 	%r183, %r182, 2;
	add.s32 	%r184, %r183, %r174;
	st.shared.u32 	[%r165+8], %r184;
	ld.global.nc.u32 	%r185, [%rd16+8];
	ld.global.nc.u32 	%r186, [%rd18+12];
	sub.s32 	%r187, %r186, %r185;
	add.s32 	%r188, %r187, 3;
	shr.s32 	%r189, %r188, 31;
	shr.u32 	%r190, %r189, 30;
	add.s32 	%r191, %r188, %r190;
	shr.s32 	%r192, %r191, 2;
	add.s32 	%r432, %r192, %r184;
	st.shared.u32 	[%r165+12], %r432;
	add.s32 	%r431, %r431, 4;
$L__BB2_10:
	setp.eq.s32 	%p8, %r23, 0;
	@%p8 bra 	$L__BB2_15;
	setp.eq.s32 	%p9, %r23, 1;
	@%p9 bra 	$L__BB2_13;
	mul.wide.s32 	%rd23, %r431, 4;
	add.s64 	%rd24, %rd1, %rd23;
	ld.global.nc.u32 	%r193, [%rd24+-4];
	mul.wide.u32 	%rd25, %r431, 4;
	add.s64 	%rd26, %rd1, %rd25;
	ld.global.nc.u32 	%r194, [%rd26];
	sub.s32 	%r195, %r194, %r193;
	add.s32 	%r196, %r195, 3;
	shr.s32 	%r197, %r196, 31;
	shr.u32 	%r198, %r197, 30;
	add.s32 	%r199, %r196, %r198;
	shr.s32 	%r200, %r199, 2;
	add.s32 	%r201, %r200, %r432;
	shl.b32 	%r202, %r431, 2;
	mov.u32 	%r203, _ZZ57mx_block_rearrange_2d_K_groups_colmajor_vectorized_kernelPKhiiiiPKiPhiiE11smem_cumsum;
	add.s32 	%r204, %r203, %r202;
	st.shared.u32 	[%r204], %r201;
	ld.global.nc.u32 	%r205, [%rd26+4];
	sub.s32 	%r206, %r205, %r194;
	add.s32 	%r207, %r206, 3;
	shr.s32 	%r208, %r207, 31;
	shr.u32 	%r209, %r208, 30;
	add.s32 	%r210, %r207, %r209;
	shr.s32 	%r211, %r210, 2;
	add.s32 	%r432, %r211, %r201;
	st.shared.u32 	[%r204+4], %r432;
	add.s32 	%r431, %r431, 2;
$L__BB2_13:
	and.b32  	%r212, %r9, 1;
	setp.eq.b32 	%p10, %r212, 1;
	not.pred 	%p11, %p10;
	@%p11 bra 	$L__BB2_15;
	mul.wide.s32 	%rd27, %r431, 4;
	add.s64 	%rd28, %rd1, %rd27;
	ld.global.nc.u32 	%r213, [%rd28+-4];
	mul.wide.u32 	%rd29, %r431, 4;
	add.s64 	%rd30, %rd1, %rd29;
	ld.global.nc.u32 	%r214, [%rd30];
	sub.s32 	%r215, %r214, %r213;
	add.s32 	%r216, %r215, 3;
	shr.s32 	%r217, %r216, 31;
	shr.u32 	%r218, %r217, 30;
	add.s32 	%r219, %r216, %r218;
	shr.s32 	%r220, %r219, 2;
	add.s32 	%r221, %r220, %r432;
	shl.b32 	%r222, %r431, 2;
	mov.u32 	%r223, _ZZ57mx_block_rearrange_2d_K_groups_colmajor_vectorized_kernelPKhiiiiPKiPhiiE11smem_cumsum;
	add.s32 	%r224, %r223, %r222;
	st.shared.u32 	[%r224], %r221;
$L__BB2_15:
	bar.sync 	0;
	setp.lt.s32 	%p12, %r77, 1;
	mov.b32 	%r440, 0;
	mov.u32 	%r441, %r440;
	@%p12 bra 	$L__BB2_21;
	mov.b32 	%r437, 0;
	mov.u32 	%r229, _ZZ57mx_block_rearrange_2d_K_groups_colmajor_vectorized_kernelPKhiiiiPKiPhiiE11smem_cumsum;
	mov.u32 	%r438, %r437;
$L__BB2_17:
	shl.b32 	%r228, %r437, 2;
	add.s32 	%r230, %r229, %r228;
	ld.shared.u32 	%r34, [%r230];
	setp.lt.s32 	%p13, %r1, %r34;
	@%p13 bra 	$L__BB2_19;
	add.s32 	%r437, %r437, 1;
	setp.eq.s32 	%p14, %r437, %r77;
	mov.b32 	%r440, 0;
	mov.u32 	%r438, %r34;
	mov.u32 	%r441, %r440;
	@%p14 bra 	$L__BB2_21;
	bra.uni 	$L__BB2_17;
$L__BB2_19:
	sub.s32 	%r439, %r1, %r438;
	setp.eq.s32 	%p15, %r437, 0;
	mov.b32 	%r440, 0;
	mov.u32 	%r441, %r440;
	@%p15 bra 	$L__BB2_21;
	mul.wide.u32 	%rd31, %r437, 4;
	add.s64 	%rd32, %rd1, %rd31;
	ld.global.nc.u32 	%r441, [%rd32+-4];
	mov.u32 	%r440, %r437;
$L__BB2_21:
	mul.wide.u32 	%rd33, %r440, 4;
	add.s64 	%rd34, %rd1, %rd33;
	ld.global.nc.u32 	%r41, [%rd34];
	shl.b32 	%r234, %r439, 2;
	add.s32 	%r42, %r441, %r234;
	setp.le.s32 	%p16, %r41, %r42;
	@%p16 bra 	$L__BB2_47;
	setp.ne.s32 	%p17, %r3, 0;
	@%p17 bra 	$L__BB2_38;
	setp.eq.s32 	%p18, %r440, 0;
	mov.b32 	%r448, 0;
	mov.u32 	%r456, %r448;
	@%p18 bra 	$L__BB2_25;
	ld.global.nc.u32 	%r237, [%rd1];
	add.s32 	%r238, %r237, 3;
	shr.s32 	%r239, %r238, 31;
	shr.u32 	%r240, %r239, 30;
	add.s32 	%r241, %r238, %r240;
	and.b32  	%r456, %r241, -4;
	mov.b32 	%r448, 1;
$L__BB2_25:
	setp.ge.u32 	%p19, %r448, %r440;
	@%p19 bra 	$L__BB2_37;
	sub.s32 	%r46, %r440, %r448;
	and.b32  	%r47, %r46, 7;
	sub.s32 	%r243, %r448, %r440;
	setp.gt.u32 	%p20, %r243, -8;
	@%p20 bra 	$L__BB2_29;
	and.b32  	%r244, %r46, 2147483640;
	neg.s32 	%r444, %r244;
	mul.wide.u32 	%rd35, %r448, 4;
	add.s64 	%rd36, %rd35, %rd1;
	add.s64 	%rd66, %rd36, 12;
$L__BB2_28:
	.pragma "nounroll";
	ld.global.nc.u32 	%r245, [%rd66+-16];
	ld.global.nc.u32 	%r246, [%rd66+-12];
	sub.s32 	%r247, %r246, %r245;
	add.s32 	%r248, %r247, 3;
	shr.s32 	%r249, %r248, 31;
	shr.u32 	%r250, %r249, 30;
	add.s32 	%r251, %r248, %r250;
	shr.s32 	%r252, %r251, 2;
	ld.global.nc.u32 	%r253, [%rd66+-8];
	sub.s32 	%r254, %r253, %r246;
	add.s32 	%r255, %r254, 3;
	shr.s32 	%r256, %r255, 31;
	shr.u32 	%r257, %r256, 30;
	add.s32 	%r258, %r255, %r257;
	shr.s32 	%r259, %r258, 2;
	add.s32 	%r260, %r252, %r259;
	ld.global.nc.u32 	%r261, [%rd66+-4];
	sub.s32 	%r262, %r261, %r253;
	add.s32 	%r263, %r262, 3;
	shr.s32 	%r264, %r263, 31;
	shr.u32 	%r265, %r264, 30;
	add.s32 	%r266, %r263, %r265;
	shr.s32 	%r267, %r266, 2;
	add.s32 	%r268, %r260, %r267;
	ld.global.nc.u32 	%r269, [%rd66];
	sub.s32 	%r270, %r269, %r261;
	add.s32 	%r271, %r270, 3;
	shr.s32 	%r272, %r271, 31;
	shr.u32 	%r273, %r272, 30;
	add.s32 	%r274, %r271, %r273;
	shr.s32 	%r275, %r274, 2;
	add.s32 	%r276, %r268, %r275;
	ld.global.nc.u32 	%r277, [%rd66+4];
	sub.s32 	%r278, %r277, %r269;
	add.s32 	%r279, %r278, 3;
	shr.s32 	%r280, %r279, 31;
	shr.u32 	%r281, %r280, 30;
	add.s32 	%r282, %r279, %r281;
	shr.u32 	%r283, %r282, 2;
	add.s32 	%r284, %r276, %r283;
	ld.global.nc.u32 	%r285, [%rd66+8];
	sub.s32 	%r286, %r285, %r277;
	add.s32 	%r287, %r286, 3;
	shr.s32 	%r288, %r287, 31;
	shr.u32 	%r289, %r288, 30;
	add.s32 	%r290, %r287, %r289;
	shr.u32 	%r291, %r290, 2;
	add.s32 	%r292, %r284, %r291;
	ld.global.nc.u32 	%r293, [%rd66+12];
	sub.s32 	%r294, %r293, %r285;
	add.s32 	%r295, %r294, 3;
	shr.s32 	%r296, %r295, 31;
	shr.u32 	%r297, %r296, 30;
	add.s32 	%r298, %r295, %r297;
	shr.u32 	%r299, %r298, 2;
	add.s32 	%r300, %r292, %r299;
	ld.global.nc.u32 	%r301, [%rd66+16];
	sub.s32 	%r302, %r301, %r293;
	add.s32 	%r303, %r302, 3;
	shr.s32 	%r304, %r303, 31;
	shr.u32 	%r305, %r304, 30;
	add.s32 	%r306, %r303, %r305;
	shr.u32 	%r307, %r306, 2;
	add.s32 	%r308, %r300, %r307;
	shl.b32 	%r309, %r308, 2;
	add.s32 	%r456, %r309, %r456;
	add.s32 	%r448, %r448, 8;
	add.s32 	%r444, %r444, 8;
	add.s64 	%rd66, %rd66, 32;
	setp.ne.s32 	%p21, %r444, 0;
	@%p21 bra 	$L__BB2_28;
$L__BB2_29:
	setp.eq.s32 	%p22, %r47, 0;
	@%p22 bra 	$L__BB2_37;
	and.b32  	%r58, %r46, 3;
	setp.lt.u32 	%p23, %r47, 4;
	@%p23 bra 	$L__BB2_32;
	mul.wide.s32 	%rd37, %r448, 4;
	add.s64 	%rd38, %rd1, %rd37;
	ld.global.nc.u32 	%r311, [%rd38+-4];
	mul.wide.u32 	%rd39, %r448, 4;
	add.s64 	%rd40, %rd1, %rd39;
	ld.global.nc.u32 	%r312, [%rd40];
	sub.s32 	%r313, %r312, %r311;
	add.s32 	%r314, %r313, 3;
	shr.s32 	%r315, %r314, 31;
	shr.u32 	%r316, %r315, 30;
	add.s32 	%r317, %r314, %r316;
	shr.u32 	%r318, %r317, 2;
	add.s32 	%r319, %r448, 1;
	mul.wide.u32 	%rd41, %r319, 4;
	add.s64 	%rd42, %rd1, %rd41;
	ld.global.nc.u32 	%r320, [%rd42];
	sub.s32 	%r321, %r320, %r312;
	add.s32 	%r322, %r321, 3;
	shr.s32 	%r323, %r322, 31;
	shr.u32 	%r324, %r323, 30;
	add.s32 	%r325, %r322, %r324;
	shr.u32 	%r326, %r325, 2;
	add.s32 	%r327, %r318, %r326;
	add.s32 	%r328, %r448, 2;
	ld.global.nc.u32 	%r329, [%rd38+4];
	mul.wide.u32 	%rd43, %r328, 4;
	add.s64 	%rd44, %rd1, %rd43;
	ld.global.nc.u32 	%r330, [%rd44];
	sub.s32 	%r331, %r330, %r329;
	add.s32 	%r332, %r331, 3;
	shr.s32 	%r333, %r332, 31;
	shr.u32 	%r334, %r333, 30;
	add.s32 	%r335, %r332, %r334;
	shr.u32 	%r336, %r335, 2;
	add.s32 	%r337, %r327, %r336;
	ld.global.nc.u32 	%r338, [%rd38+8];
	ld.global.nc.u32 	%r339, [%rd40+12];
	sub.s32 	%r340, %r339, %r338;
	add.s32 	%r341, %r340, 3;
	shr.s32 	%r342, %r341, 31;
	shr.u32 	%r343, %r342, 30;
	add.s32 	%r344, %r341, %r343;
	shr.u32 	%r345, %r344, 2;
	add.s32 	%r346, %r337, %r345;
	shl.b32 	%r347, %r346, 2;
	add.s32 	%r456, %r347, %r456;
	add.s32 	%r448, %r448, 4;
$L__BB2_32:
	setp.eq.s32 	%p24, %r58, 0;
	@%p24 bra 	$L__BB2_37;
	setp.eq.s32 	%p25, %r58, 1;
	@%p25 bra 	$L__BB2_35;
	mul.wide.s32 	%rd45, %r448, 4;
	add.s64 	%rd46, %rd1, %rd45;
	ld.global.nc.u32 	%r349, [%rd46+-4];
	mul.wide.u32 	%rd47, %r448, 4;
	add.s64 	%rd48, %rd1, %rd47;
	ld.global.nc.u32 	%r350, [%rd48];
	sub.s32 	%r351, %r350, %r349;
	add.s32 	%r352, %r351, 3;
	shr.s32 	%r353, %r352, 31;
	shr.u32 	%r354, %r353, 30;
	add.s32 	%r355, %r352, %r354;
	shr.u32 	%r356, %r355, 2;
	ld.global.nc.u32 	%r357, [%rd48+4];
	sub.s32 	%r358, %r357, %r350;
	add.s32 	%r359, %r358, 3;
	shr.s32 	%r360, %r359, 31;
	shr.u32 	%r361, %r360, 30;
	add.s32 	%r362, %r359, %r361;
	shr.u32 	%r363, %r362, 2;
	add.s32 	%r364, %r356, %r363;
	shl.b32 	%r365, %r364, 2;
	add.s32 	%r456, %r365, %r456;
	add.s32 	%r448, %r448, 2;
$L__BB2_35:
	and.b32  	%r366, %r46, 1;
	setp.eq.b32 	%p26, %r366, 1;
	not.pred 	%p27, %p26;
	@%p27 bra 	$L__BB2_37;
	mul.wide.s32 	%rd49, %r448, 4;
	add.s64 	%rd50, %rd1, %rd49;
	ld.global.nc.u32 	%r367, [%rd50+-4];
	mul.wide.u32 	%rd51, %r448, 4;
	add.s64 	%rd52, %rd1, %rd51;
	ld.global.nc.u32 	%r368, [%rd52];
	sub.s32 	%r369, %r368, %r367;
	add.s32 	%r370, %r369, 3;
	shr.s32 	%r371, %r370, 31;
	shr.u32 	%r372, %r371, 30;
	add.s32 	%r373, %r370, %r372;
	and.b32  	%r374, %r373, -4;
	add.s32 	%r456, %r374, %r456;
$L__BB2_37:
	st.shared.u32 	[_ZZ57mx_block_rearrange_2d_K_groups_colmajor_vectorized_kernelPKhiiiiPKiPhiiE22output_group_start_col], %r456;
$L__BB2_38:
	sub.s32 	%r375, %r41, %r42;
	setp.ge.s32 	%p28, %r4, %r375;
	mov.b16 	%rs19, 0;
	mov.u16 	%rs20, %rs19;
	mov.u16 	%rs21, %rs19;
	mov.u16 	%rs22, %rs19;
	@%p28 bra 	$L__BB2_46;
	shl.b32 	%r376, %r2, 7;
	add.s32 	%r377, %r42, %r4;
	shl.b32 	%r378, %r5, 2;
	or.b32  	%r71, %r378, %r376;
	mul.wide.s32 	%rd53, %r377, %r73;
	add.s64 	%rd8, %rd10, %rd53;
	or.b32  	%r379, %r71, 3;
	setp.ge.s32 	%p29, %r379, %r74;
	@%p29 bra 	$L__BB2_41;
	cvt.u64.u32 	%rd59, %r71;
	add.s64 	%rd58, %rd8, %rd59;
	// begin inline asm
	ld.global.nc.u32 %r385, [%rd58];
	// end inline asm
	cvt.u16.u32 	%rs22, %r385;
	shr.u32 	%r386, %r385, 8;
	cvt.u16.u32 	%rs21, %r386;
	{ .reg .b16 tmp; mov.b32 {tmp, %rs20}, %r385; }
	shr.u32 	%r387, %r385, 24;
	cvt.u16.u32 	%rs19, %r387;
	bra.uni 	$L__BB2_46;
$L__BB2_41:
	setp.ge.s32 	%p30, %r71, %r74;
	mov.u16 	%rs20, %rs19;
	mov.u16 	%rs21, %rs19;
	mov.u16 	%rs22, %rs19;
	@%p30 bra 	$L__BB2_46;
	cvt.u64.u32 	%rd55, %r71;
	add.s64 	%rd54, %rd8, %rd55;
	// begin inline asm
	ld.global.nc.u8 %r380, [%rd54];
	// end inline asm
	add.s32 	%r381, %r71, 1;
	setp.ge.s32 	%p31, %r381, %r74;
	mov.b16 	%rs21, 0;
	@%p31 bra 	$L__BB2_44;
	add.s64 	%rd56, %rd54, 1;
	// begin inline asm
	ld.global.nc.u8 %r382, [%rd56];
	// end inline asm
	cvt.u16.u32 	%rs21, %r382;
$L__BB2_44:
	cvt.u16.u32 	%rs22, %r380;
	add.s32 	%r383, %r71, 2;
	setp.ge.s32 	%p32, %r383, %r74;
	mov.b16 	%rs19, 0;
	mov.u16 	%rs20, %rs19;
	@%p32 bra 	$L__BB2_46;
	add.s64 	%rd57, %rd54, 2;
	// begin inline asm
	ld.global.nc.u8 %r384, [%rd57];
	// end inline asm
	cvt.u16.u32 	%rs20, %r384;
$L__BB2_46:
	shl.b32 	%r388, %r3, 6;
	and.b32  	%r389, %r388, 448;
	shr.u32 	%r390, %r3, 1;
	and.b32  	%r391, %r390, 12;
	add.s32 	%r392, %r391, %r4;
	or.b32  	%r393, %r392, %r389;
	mov.u32 	%r394, _ZZ57mx_block_rearrange_2d_K_groups_colmajor_vectorized_kernelPKhiiiiPKiPhiiE10smem_block;
	add.s32 	%r395, %r394, %r393;
	st.shared.u8 	[%r395], %rs22;
	shl.b32 	%r396, %r5, 6;
	or.b32  	%r397, %r396, 16;
	and.b32  	%r398, %r397, 464;
	shr.u32 	%r399, %r5, 1;
	and.b32  	%r400, %r399, 12;
	add.s32 	%r401, %r400, %r4;
	add.s32 	%r402, %r401, %r398;
	add.s32 	%r403, %r394, %r402;
	st.shared.u8 	[%r403], %rs21;
	or.b32  	%r404, %r396, 32;
	and.b32  	%r405, %r404, 480;
	add.s32 	%r406, %r401, %r405;
	add.s32 	%r407, %r394, %r406;
	st.shared.u8 	[%r407], %rs20;
	or.b32  	%r408, %r396, 48;
	and.b32  	%r409, %r408, 496;
	add.s32 	%r410, %r401, %r409;
	add.s32 	%r411, %r394, %r410;
	st.shared.u8 	[%r411], %rs19;
	bar.sync 	0;
	ld.shared.u32 	%r412, [_ZZ57mx_block_rearrange_2d_K_groups_colmajor_vectorized_kernelPKhiiiiPKiPhiiE22output_group_start_col];
	sub.s32 	%r413, %r41, %r441;
	add.s32 	%r414, %r413, 3;
	shr.s32 	%r415, %r414, 31;
	shr.u32 	%r416, %r415, 30;
	add.s32 	%r417, %r414, %r416;
	shr.s32 	%r418, %r417, 2;
	mad.lo.s32 	%r419, %r418, %r2, %r439;
	mul.lo.s32 	%r420, %r419, %r76;
	mad.lo.s32 	%r421, %r412, %r75, %r420;
	cvt.s64.s32 	%rd60, %r421;
	shl.b32 	%r422, %r3, 2;
	cvt.u64.u32 	%rd61, %r422;
	add.s64 	%rd62, %rd60, %rd61;
	cvta.to.global.u64 	%rd63, %rd11;
	add.s64 	%rd64, %rd63, %rd62;
	add.s32 	%r423, %r394, %r422;
	ld.shared.u32 	%r424, [%r423];
	st.global.u32 	[%rd64], %r424;
$L__BB2_47:
	ret;

}
	// .globl	_Z61mx_block_rearrange_2d_K_groups_colmajor_vectorized_16B_kernelPKhiiiiPKiPhii
.visible .entry _Z61mx_block_rearrange_2d_K_groups_colmajor_vectorized_16B_kernelPKhiiiiPKiPhii(
	.param .u64 .ptr .align 1 _Z61mx_block_rearrange_2d_K_groups_colmajor_vectorized_16B_kernelPKhiiiiPKiPhii_param_0,
	.param .u32 _Z61mx_block_rearrange_2d_K_groups_colmajor_vectorized_16B_kernelPKhiiiiPKiPhii_param_1,
	.param .u32 _Z61mx_block_rearrange_2d_K_groups_colmajor_vectorized_16B_kernelPKhiiiiPKiPhii_param_2,
	.param .u32 _Z61mx_block_rearrange_2d_K_groups_colmajor_vectorized_16B_kernelPKhiiiiPKiPhii_param_3,
	.param .u32 _Z61mx_block_rearrange_2d_K_groups_colmajor_vectorized_16B_kernelPKhiiiiPKiPhii_param_4,
	.param .u64 .ptr .align 1 _Z61mx_block_rearrange_2d_K_groups_colmajor_vectorized_16B_kernelPKhiiiiPKiPhii_param_5,
	.param .u64 .ptr .align 1 _Z61mx_block_rearrange_2d_K_groups_colmajor_vectorized_16B_kernelPKhiiiiPKiPhii_param_6,
	.param .u32 _Z61mx_block_rearrange_2d_K_groups_colmajor_vectorized_16B_kernelPKhiiiiPKiPhii_param_7,
	.param .u32 _Z61mx_block_rearrange_2d_K_groups_colmajor_vectorized_16B_kernelPKhiiiiPKiPhii_param_8
)
{
	.reg .pred 	%p<45>;
	.reg .b32 	%r<621>;
	.reg .b64 	%rd<79>;
	// demoted variable
	.shared .align 16 .b8 _ZZ61mx_block_rearrange_2d_K_groups_colmajor_vectorized_16B_kernelPKhiiiiPKiPhiiE10smem_block[2048];
	// demoted variable
	.shared .align 4 .b8 _ZZ61mx_block_rearrange_2d_K_groups_colmajor_vectorized_16B_kernelPKhiiiiPKiPhiiE11smem_cumsum[128];
	// demoted variable
	.shared .align 4 .u32 _ZZ61mx_block_rearrange_2d_K_groups_colmajor_vectorized_16B_kernelPKhiiiiPKiPhiiE22output_group_start_col;
	ld.param.u64 	%rd10, [_Z61mx_block_rearrange_2d_K_groups_colmajor_vectorized_16B_kernelPKhiiiiPKiPhii_param_0];
	ld.param.u32 	%r108, [_Z61mx_block_rearrange_2d_K_groups_colmajor_vectorized_16B_kernelPKhiiiiPKiPhii_param_1];
	ld.param.u32 	%r109, [_Z61mx_block_rearrange_2d_K_groups_colmajor_vectorized_16B_kernelPKhiiiiPKiPhii_param_2];
	ld.param.u32 	%r110, [_Z61mx_block_rearrange_2d_K_groups_colmajor_vectorized_16B_kernelPKhiiiiPKiPhii_param_4];
	ld.param.u64 	%rd12, [_Z61mx_block_rearrange_2d_K_groups_colmajor_vectorized_16B_kernelPKhiiiiPKiPhii_param_5];
	ld.param.u64 	%rd11, [_Z61mx_block_rearrange_2d_K_groups_colmajor_vectorized_16B_kernelPKhiiiiPKiPhii_param_6];
	ld.param.u32 	%r111, [_Z61mx_block_rearrange_2d_K_groups_colmajor_vectorized_16B_kernelPKhiiiiPKiPhii_param_7];
	ld.param.u32 	%r112, [_Z61mx_block_rearrange_2d_K_groups_colmajor_vectorized_16B_kernelPKhiiiiPKiPhii_param_8];
	cvta.to.global.u64 	%rd1, %rd12;
	mov.u32 	%r1, %ctaid.x;
	mov.u32 	%r2, %ctaid.y;
	mov.u32 	%r3, %tid.x;
	shr.u32 	%r4, %r3, 5;
	and.b32  	%r5, %r3, 31;
	setp.ne.s32 	%p1, %r3, 0;
	@%p1 bra 	$L__BB3_15;
	setp.lt.s32 	%p2, %r112, 1;
	mov.b32 	%r579, 0;
	mov.u32 	%r578, %r579;
	@%p2 bra 	$L__BB3_3;
	ld.global.nc.u32 	%r115, [%rd1];
	add.s32 	%r116, %r115, 3;
	shr.s32 	%r117, %r116, 31;
	shr.u32 	%r118, %r117, 30;
	add.s32 	%r119, %r116, %r118;
	shr.s32 	%r579, %r119, 2;
	st.shared.u32 	[_ZZ61mx_block_rearrange_2d_K_groups_colmajor_vectorized_16B_kernelPKhiiiiPKiPhiiE11smem_cumsum], %r579;
	mov.b32 	%r578, 1;
$L__BB3_3:
	setp.ge.s32 	%p3, %r578, %r112;
	@%p3 bra 	$L__BB3_15;
	sub.s32 	%r9, %r112, %r578;
	and.b32  	%r10, %r9, 7;
	sub.s32 	%r120, %r578, %r112;
	setp.gt.u32 	%p4, %r120, -8;
	@%p4 bra 	$L__BB3_7;
	and.b32  	%r121, %r9, -8;
	neg.s32 	%r575, %r121;
	shl.b32 	%r122, %r578, 2;
	mov.u32 	%r123, _ZZ61mx_block_rearrange_2d_K_groups_colmajor_vectorized_16B_kernelPKhiiiiPKiPhiiE11smem_cumsum;
	add.s32 	%r124, %r122, %r123;
	add.s32 	%r574, %r124, 16;
	mul.wide.u32 	%rd13, %r578, 4;
	add.s64 	%rd14, %rd13, %rd1;
	add.s64 	%rd77, %rd14, 12;
$L__BB3_6:
	.pragma "nounroll";
	ld.global.nc.u32 	%r125, [%rd77+-16];
	ld.global.nc.u32 	%r126, [%rd77+-12];
	sub.s32 	%r127, %r126, %r125;
	add.s32 	%r128, %r127, 3;
	shr.s32 	%r129, %r128, 31;
	shr.u32 	%r130, %r129, 30;
	add.s32 	%r131, %r128, %r130;
	shr.s32 	%r132, %r131, 2;
	add.s32 	%r133, %r132, %r579;
	st.shared.u32 	[%r574+-16], %r133;
	ld.global.nc.u32 	%r134, [%rd77+-8];
	sub.s32 	%r135, %r134, %r126;
	add.s32 	%r136, %r135, 3;
	shr.s32 	%r137, %r136, 31;
	shr.u32 	%r138, %r137, 30;
	add.s32 	%r139, %r136, %r138;
	shr.s32 	%r140, %r139, 2;
	add.s32 	%r141, %r140, %r133;
	st.shared.u32 	[%r574+-12], %r141;
	ld.global.nc.u32 	%r142, [%rd77+-4];
	sub.s32 	%r143, %r142, %r134;
	add.s32 	%r144, %r143, 3;
	shr.s32 	%r145, %r144, 31;
	shr.u32 	%r146, %r145, 30;
	add.s32 	%r147, %r144, %r146;
	shr.s32 	%r148, %r147, 2;
	add.s32 	%r149, %r148, %r141;
	st.shared.u32 	[%r574+-8], %r149;
	ld.global.nc.u32 	%r150, [%rd77];
	sub.s32 	%r151, %r150, %r142;
	add.s32 	%r152, %r151, 3;
	shr.s32 	%r153, %r152, 31;
	shr.u32 	%r154, %r153, 30;
	add.s32 	%r155, %r152, %r154;
	shr.s32 	%r156, %r155, 2;
	add.s32 	%r157, %r156, %r149;
	st.shared.u32 	[%r574+-4], %r157;
	ld.global.nc.u32 	%r158, [%rd77+4];
	sub.s32 	%r159, %r158, %r150;
	add.s32 	%r160, %r159, 3;
	shr.s32 	%r161, %r160, 31;
	shr.u32 	%r162, %r161, 30;
	add.s32 	%r163, %r160, %r162;
	shr.s32 	%r164, %r163, 2;
	add.s32 	%r165, %r164, %r157;
	st.shared.u32 	[%r574], %r165;
	ld.global.nc.u32 	%r166, [%rd77+8];
	sub.s32 	%r167, %r166, %r158;
	add.s32 	%r168, %r167, 3;
	shr.s32 	%r169, %r168, 31;
	shr.u32 	%r170, %r169, 30;
	add.s32 	%r171, %r168, %r170;
	shr.s32 	%r172, %r171, 2;
	add.s32 	%r173, %r172, %r165;
	st.shared.u32 	[%r574+4], %r173;
	ld.global.nc.u32 	%r174, [%rd77+12];
	sub.s32 	%r175, %r174, %r166;
	add.s32 	%r176, %r175, 3;
	shr.s32 	%r177, %r176, 31;
	shr.u32 	%r178, %r177, 30;
	add.s32 	%r179, %r176, %r178;
	shr.s32 	%r180, %r179, 2;
	add.s32 	%r181, %r180, %r173;
	st.shared.u32 	[%r574+8], %r181;
	ld.global.nc.u32 	%r182, [%rd77+16];
	sub.s32 	%r183, %r182, %r174;
	add.s32 	%r184, %r183, 3;
	shr.s32 	%r185, %r184, 31;
	shr.u32 	%r186, %r185, 30;
	add.s32 	%r187, %r184, %r186;
	shr.s32 	%r188, %r187, 2;
	add.s32 	%r579, %r188, %r181;
	st.shared.u32 	[%r574+12], %r579;
	add.s32 	%r578, %r578, 8;
	add.s32 	%r575, %r575, 8;
	add.s32 	%r574, %r574, 32;
	add.s64 	%rd77, %rd77, 32;
	setp.ne.s32 	%p5, %r575, 0;
	@%p5 bra 	$L__BB3_6;
$L__BB3_7:
	setp.eq.s32 	%p6, %r10, 0;
	@%p6 bra 	$L__BB3_15;
	and.b32  	%r23, %r9, 3;
	setp.lt.u32 	%p7, %r10, 4;
	@%p7 bra 	$L__BB3_10;
	mul.wide.s32 	%rd15, %r578, 4;
	add.s64 	%rd16, %rd1, %rd15;
	ld.global.nc.u32 	%r189, [%rd16+-4];
	mul.wide.u32 	%rd17, %r578, 4;
	add.s64 	%rd18, %rd1, %rd17;
	ld.global.nc.u32 	%r190, [%rd18];
	sub.s32 	%r191, %r190, %r189;
	add.s32 	%r192, %r191, 3;
	shr.s32 	%r193, %r192, 31;
	shr.u32 	%r194, %r193, 30;
	add.s32 	%r195, %r192, %r194;
	shr.s32 	%r196, %r195, 2;
	add.s32 	%r197, %r196, %r579;
	shl.b32 	%r198, %r578, 2;
	mov.u32 	%r199, _ZZ61mx_block_rearrange_2d_K_groups_colmajor_vectorized_16B_kernelPKhiiiiPKiPhiiE11smem_cumsum;
	add.s32 	%r200, %r199, %r198;
	st.shared.u32 	[%r200], %r197;
	add.s32 	%r201, %r578, 1;
	mul.wide.u32 	%rd19, %r201, 4;
	add.s64 	%rd20, %rd1, %rd19;
	ld.global.nc.u32 	%r202, [%rd20];
	sub.s32 	%r203, %r202, %r190;
	add.s32 	%r204, %r203, 3;
	shr.s32 	%r205, %r204, 31;
	shr.u32 	%r206, %r205, 30;
	add.s32 	%r207, %r204, %r206;
	shr.s32 	%r208, %r207, 2;
	add.s32 	%r209, %r208, %r197;
	st.shared.u32 	[%r200+4], %r209;
	add.s32 	%r210, %r578, 2;
	ld.global.nc.u32 	%r211, [%rd16+4];
	mul.wide.u32 	%rd21, %r210, 4;
	add.s64 	%rd22, %rd1, %rd21;
	ld.global.nc.u32 	%r212, [%rd22];
	sub.s32 	%r213, %r212, %r211;
	add.s32 	%r214, %r213, 3;
	shr.s32 	%r215, %r214, 31;
	shr.u32 	%r216, %r215, 30;
	add.s32 	%r217, %r214, %r216;
	shr.s32 	%r218, %r217, 2;
	add.s32 	%r219, %r218, %r209;
	st.shared.u32 	[%r200+8], %r219;
	ld.global.nc.u32 	%r220, [%rd16+8];
	ld.global.nc.u32 	%r221, [%rd18+12];
	sub.s32 	%r222, %r221, %r220;
	add.s32 	%r223, %r222, 3;
	shr.s32 	%r224, %r223, 31;
	shr.u32 	%r225, %r224, 30;
	add.s32 	%r226, %r223, %r225;
	shr.s32 	%r227, %r226, 2;
	add.s32 	%r579, %r227, %r219;
	st.shared.u32 	[%r200+12], %r579;
	add.s32 	%r578, %r578, 4;
$L__BB3_10:
	setp.eq.s32 	%p8, %r23, 0;
	@%p8 bra 	$L__BB3_15;
	setp.eq.s32 	%p9, %r23, 1;
	@%p9 bra 	$L__BB3_13;
	mul.wide.s32 	%rd23, %r578, 4;
	add.s64 	%rd24, %rd1, %rd23;
	ld.global.nc.u32 	%r228, [%rd24+-4];
	mul.wide.u32 	%rd25, %r578, 4;
	add.s64 	%rd26, %rd1, %rd25;
	ld.global.nc.u32 	%r229, [%rd26];
	sub.s32 	%r230, %r229, %r228;
	add.s32 	%r231, %r230, 3;
	shr.s32 	%r232, %r231, 31;
	shr.u32 	%r233, %r232, 30;
	add.s32 	%r234, %r231, %r233;
	shr.s32 	%r235, %r234, 2;
	add.s32 	%r236, %r235, %r579;
	shl.b32 	%r237, %r578, 2;
	mov.u32 	%r238, _ZZ61mx_block_rearrange_2d_K_groups_colmajor_vectorized_16B_kernelPKhiiiiPKiPhiiE11smem_cumsum;
	add.s32 	%r239, %r238, %r237;
	st.shared.u32 	[%r239], %r236;
	ld.global.nc.u32 	%r240, [%rd26+4];
	sub.s32 	%r241, %r240, %r229;
	add.s32 	%r242, %r241, 3;
	shr.s32 	%r243, %r242, 31;
	shr.u32 	%r244, %r243, 30;
	add.s32 	%r245, %r242, %r244;
	shr.s32 	%r246, %r245, 2;
	add.s32 	%r579, %r246, %r236;
	st.shared.u32 	[%r239+4], %r579;
	add.s32 	%r578, %r578, 2;
$L__BB3_13:
	and.b32  	%r247, %r9, 1;
	setp.eq.b32 	%p10, %r247, 1;
	not.pred 	%p11, %p10;
	@%p11 bra 	$L__BB3_15;
	mul.wide.s32 	%rd27, %r578, 4;
	add.s64 	%rd28, %rd1, %rd27;
	ld.global.nc.u32 	%r248, [%rd28+-4];
	mul.wide.u32 	%rd29, %r578, 4;
	add.s64 	%rd30, %rd1, %rd29;
	ld.global.nc.u32 	%r249, [%rd30];
	sub.s32 	%r250, %r249, %r248;
	add.s32 	%r251, %r250, 3;
	shr.s32 	%r252, %r251, 31;
	shr.u32 	%r253, %r252, 30;
	add.s32 	%r254, %r251, %r253;
	shr.s32 	%r255, %r254, 2;
	add.s32 	%r256, %r255, %r579;
	shl.b32 	%r257, %r578, 2;
	mov.u32 	%r258, _ZZ61mx_block_rearrange_2d_K_groups_colmajor_vectorized_16B_kernelPKhiiiiPKiPhiiE11smem_cumsum;
	add.s32 	%r259, %r258, %r257;
	st.shared.u32 	[%r259], %r256;
$L__BB3_15:
	bar.sync 	0;
	setp.lt.s32 	%p12, %r112, 1;
	mov.b32 	%r587, 0;
	mov.u32 	%r588, %r587;
	@%p12 bra 	$L__BB3_21;
	mov.b32 	%r584, 0;
	mov.u32 	%r264, _ZZ61mx_block_rearrange_2d_K_groups_colmajor_vectorized_16B_kernelPKhiiiiPKiPhiiE11smem_cumsum;
	mov.u32 	%r585, %r584;
$L__BB3_17:
	shl.b32 	%r263, %r584, 2;
	add.s32 	%r265, %r264, %r263;
	ld.shared.u32 	%r34, [%r265];
	setp.lt.s32 	%p13, %r1, %r34;
	@%p13 bra 	$L__BB3_19;
	add.s32 	%r584, %r584, 1;
	setp.eq.s32 	%p14, %r584, %r112;
	mov.b32 	%r587, 0;
	mov.u32 	%r585, %r34;
	mov.u32 	%r588, %r587;
	@%p14 bra 	$L__BB3_21;
	bra.uni 	$L__BB3_17;
$L__BB3_19:
	sub.s32 	%r586, %r1, %r585;
	setp.eq.s32 	%p15, %r584, 0;
	mov.b32 	%r587, 0;
	mov.u32 	%r588, %r587;
	@%p15 bra 	$L__BB3_21;
	mul.wide.u32 	%rd31, %r584, 4;
	add.s64 	%rd32, %rd1, %rd31;
	ld.global.nc.u32 	%r588, [%rd32+-4];
	mov.u32 	%r587, %r584;
$L__BB3_21:
	mul.wide.u32 	%rd33, %r587, 4;
	add.s64 	%rd34, %rd1, %rd33;
	ld.global.nc.u32 	%r41, [%rd34];
	shl.b32 	%r269, %r586, 2;
	add.s32 	%r42, %r588, %r269;
	setp.le.s32 	%p16, %r41, %r42;
	@%p16 bra 	$L__BB3_71;
	setp.ne.s32 	%p17, %r3, 0;
	@%p17 bra 	$L__BB3_38;
	setp.eq.s32 	%p18, %r587, 0;
	mov.b32 	%r595, 0;
	mov.u32 	%r603, %r595;
	@%p18 bra 	$L__BB3_25;
	ld.global.nc.u32 	%r272, [%rd1];
	add.s32 	%r273, %r272, 3;
	shr.s32 	%r274, %r273, 31;
	shr.u32 	%r275, %r274, 30;
	add.s32 	%r276, %r273, %r275;
	and.b32  	%r603, %r276, -4;
	mov.b32 	%r595, 1;
$L__BB3_25:
	setp.ge.u32 	%p19, %r595, %r587;
	@%p19 bra 	$L__BB3_37;
	sub.s32 	%r46, %r587, %r595;
	and.b32  	%r47, %r46, 7;
	sub.s32 	%r278, %r595, %r587;
	setp.gt.u32 	%p20, %r278, -8;
	@%p20 bra 	$L__BB3_29;
	and.b32  	%r279, %r46, 2147483640;
	neg.s32 	%r591, %r279;
	mul.wide.u32 	%rd35, %r595, 4;
	add.s64 	%rd36, %rd35, %rd1;
	add.s64 	%rd78, %rd36, 12;
$L__BB3_28:
	.pragma "nounroll";
	ld.global.nc.u32 	%r280, [%rd78+-16];
	ld.global.nc.u32 	%r281, [%rd78+-12];
	sub.s32 	%r282, %r281, %r280;
	add.s32 	%r283, %r282, 3;
	shr.s32 	%r284, %r283, 31;
	shr.u32 	%r285, %r284, 30;
	add.s32 	%r286, %r283, %r285;
	shr.s32 	%r287, %r286, 2;
	ld.global.nc.u32 	%r288, [%rd78+-8];
	sub.s32 	%r289, %r288, %r281;
	add.s32 	%r290, %r289, 3;
	shr.s32 	%r291, %r290, 31;
	shr.u32 	%r292, %r291, 30;
	add.s32 	%r293, %r290, %r292;
	shr.s32 	%r294, %r293, 2;
	add.s32 	%r295, %r287, %r294;
	ld.global.nc.u32 	%r296, [%rd78+-4];
	sub.s32 	%r297, %r296, %r288;
	add.s32 	%r298, %r297, 3;
	shr.s32 	%r299, %r298, 31;
	shr.u32 	%r300, %r299, 30;
	add.s32 	%r301, %r298, %r300;
	shr.s32 	%r302, %r301, 2;
	add.s32 	%r303, %r295, %r302;
	ld.global.nc.u32 	%r304, [%rd78];
	sub.s32 	%r305, %r304, %r296;
	add.s32 	%r306, %r305, 3;
	shr.s32 	%r307, %r306, 31;
	shr.u32 	%r308, %r307, 30;
	add.s32 	%r309, %r306, %r308;
	shr.s32 	%r310, %r309, 2;
	add.s32 	%r311, %r303, %r310;
	ld.global.nc.u32 	%r312, [%rd78+4];
	sub.s32 	%r313, %r312, %r304;
	add.s32 	%r314, %r313, 3;
	shr.s32 	%r315, %r314, 31;
	shr.u32 	%r316, %r315, 30;
	add.s32 	%r317, %r314, %r316;
	shr.u32 	%r318, %r317, 2;
	add.s32 	%r319, %r311, %r318;
	ld.global.nc.u32 	%r320, [%rd78+8];
	sub.s32 	%r321, %r320, %r312;
	add.s32 	%r322, %r321, 3;
	shr.s32 	%r323, %r322, 31;
	shr.u32 	%r324, %r323, 30;
	add.s32 	%r325, %r322, %r324;
	shr.u32 	%r326, %r325, 2;
	add.s32 	%r327, %r319, %r326;
	ld.global.nc.u32 	%r328, [%rd78+12];
	sub.s32 	%r329, %r328, %r320;
	add.s32 	%r330, %r329, 3;
	shr.s32 	%r331, %r330, 31;
	shr.u32 	%r332, %r331, 30;
	add.s32 	%r333, %r330, %r332;
	shr.u32 	%r334, %r333, 2;
	add.s32 	%r335, %r327, %r334;
	ld.global.nc.u32 	%r336, [%rd78+16];
	sub.s32 	%r337, %r336, %r328;
	add.s32 	%r338, %r337, 3;
	shr.s32 	%r339, %r338, 31;
	shr.u32 	%r340, %r339, 30;
	add.s32 	%r341, %r338, %r340;
	shr.u32 	%r342, %r341, 2;
	add.s32 	%r343, %r335, %r342;
	shl.b32 	%r344, %r343, 2;
	add.s32 	%r603, %r344, %r603;
	add.s32 	%r595, %r595, 8;
	add.s32 	%r591, %r591, 8;
	add.s64 	%rd78, %rd78, 32;
	setp.ne.s32 	%p21, %r591, 0;
	@%p21 bra 	$L__BB3_28;
$L__BB3_29:
	setp.eq.s32 	%p22, %r47, 0;
	@%p22 bra 	$L__BB3_37;
	and.b32  	%r58, %r46, 3;
	setp.lt.u32 	%p23, %r47, 4;
	@%p23 bra 	$L__BB3_32;
	mul.wide.s32 	%rd37, %r595, 4;
	add.s64 	%rd38, %rd1, %rd37;
	ld.global.nc.u32 	%r346, [%rd38+-4];
	mul.wide.u32 	%rd39, %r595, 4;
	add.s64 	%rd40, %rd1, %rd39;
	ld.global.nc.u32 	%r347, [%rd40];
	sub.s32 	%r348, %r347, %r346;
	add.s32 	%r349, %r348, 3;
	shr.s32 	%r350, %r349, 31;
	shr.u32 	%r351, %r350, 30;
	add.s32 	%r352, %r349, %r351;
	shr.u32 	%r353, %r352, 2;
	add.s32 	%r354, %r595, 1;
	mul.wide.u32 	%rd41, %r354, 4;
	add.s64 	%rd42, %rd1, %rd41;
	ld.global.nc.u32 	%r355, [%rd42];
	sub.s32 	%r356, %r355, %r347;
	add.s32 	%r357, %r356, 3;
	shr.s32 	%r358, %r357, 31;
	shr.u32 	%r359, %r358, 30;
	add.s32 	%r360, %r357, %r359;
	shr.u32 	%r361, %r360, 2;
	add.s32 	%r362, %r353, %r361;
	add.s32 	%r363, %r595, 2;
	ld.global.nc.u32 	%r364, [%rd38+4];
	mul.wide.u32 	%rd43, %r363, 4;
	add.s64 	%rd44, %rd1, %rd43;
	ld.global.nc.u32 	%r365, [%rd44];
	sub.s32 	%r366, %r365, %r364;
	add.s32 	%r367, %r366, 3;
	shr.s32 	%r368, %r367, 31;
	shr.u32 	%r369, %r368, 30;
	add.s32 	%r370, %r367, %r369;
	shr.u32 	%r371, %r370, 2;
	add.s32 	%r372, %r362, %r371;
	ld.global.nc.u32 	%r373, [%rd38+8];
	ld.global.nc.u32 	%r374, [%rd40+12];
	sub.s32 	%r375, %r374, %r373;
	add.s32 	%r376, %r375, 3;
	shr.s32 	%r377, %r376, 31;
	shr.u32 	%r378, %r377, 30;
	add.s32 	%r379, %r376, %r378;
	shr.u32 	%r380, %r379, 2;
	add.s32 	%r381, %r372, %r380;
	shl.b32 	%r382, %r381, 2;
	add.s32 	%r603, %r382, %r603;
	add.s32 	%r595, %r595, 4;
$L__BB3_32:
	setp.eq.s32 	%p24, %r58, 0;
	@%p24 bra 	$L__BB3_37;
	setp.eq.s32 	%p25, %r58, 1;
	@%p25 bra 	$L__BB3_35;
	mul.wide.s32 	%rd45, %r595, 4;
	add.s64 	%rd46, %rd1, %rd45;
	ld.global.nc.u32 	%r384, [%rd46+-4];
	mul.wide.u32 	%rd47, %r595, 4;
	add.s64 	%rd48, %rd1, %rd47;
	ld.global.nc.u32 	%r385, [%rd48];
	sub.s32 	%r386, %r385, %r384;
	add.s32 	%r387, %r386, 3;
	shr.s32 	%r388, %r387, 31;
	shr.u32 	%r389, %r388, 30;
	add.s32 	%r390, %r387, %r389;
	shr.u32 	%r391, %r390, 2;
	ld.global.nc.u32 	%r392, [%rd48+4];
	sub.s32 	%r393, %r392, %r385;
	add.s32 	%r394, %r393, 3;
	shr.s32 	%r395, %r394, 31;
	shr.u32 	%r396, %r395, 30;
	add.s32 	%r397, %r394, %r396;
	shr.u32 	%r398, %r397, 2;
	add.s32 	%r399, %r391, %r398;
	shl.b32 	%r400, %r399, 2;
	add.s32 	%r603, %r400, %r603;
	add.s32 	%r595, %r595, 2;
$L__BB3_35:
	and.b32  	%r401, %r46, 1;
	setp.eq.b32 	%p26, %r401, 1;
	not.pred 	%p27, %p26;
	@%p27 bra 	$L__BB3_37;
	mul.wide.s32 	%rd49, %r595, 4;
	add.s64 	%rd50, %rd1, %rd49;
	ld.global.nc.u32 	%r402, [%rd50+-4];
	mul.wide.u32 	%rd51, %r595, 4;
	add.s64 	%rd52, %rd1, %rd51;
	ld.global.nc.u32 	%r403, [%rd52];
	sub.s32 	%r404, %r403, %r402;
	add.s32 	%r405, %r404, 3;
	shr.s32 	%r406, %r405, 31;
	shr.u32 	%r407, %r406, 30;
	add.s32 	%r408, %r405, %r407;
	and.b32  	%r409, %r408, -4;
	add.s32 	%r603, %r409, %r603;
$L__BB3_37:
	st.shared.u32 	[_ZZ61mx_block_rearrange_2d_K_groups_colmajor_vectorized_16B_kernelPKhiiiiPKiPhiiE22output_group_start_col], %r603;
$L__BB3_38:
	sub.s32 	%r411, %r41, %r42;
	setp.ge.s32 	%p28, %r4, %r411;
	mov.b32 	%r617, 0;
	mov.u32 	%r612, %r617;
	mov.u32 	%r608, %r617;
	mov.u32 	%r605, %r617;
	@%p28 bra 	$L__BB3_70;
	shl.b32 	%r412, %r2, 9;
	add.s32 	%r413, %r42, %r4;
	shl.b32 	%r414, %r5, 4;
	or.b32  	%r71, %r414, %r412;
	mul.wide.s32 	%rd53, %r413, %r108;
	add.s64 	%rd8, %rd10, %rd53;
	or.b32  	%r415, %r71, 15;
	setp.ge.s32 	%p29, %r415, %r109;
	@%p29 bra 	$L__BB3_41;
	cvt.u64.u32 	%rd71, %r71;
	add.s64 	%rd70, %rd8, %rd71;
	// begin inline asm
	ld.global.nc.v4.u32 {%r605,%r608,%r612,%r617}, [%rd70];
	// end inline asm
	bra.uni 	$L__BB3_70;
$L__BB3_41:
	setp.ge.s32 	%p30, %r71, %r109;
	mov.u32 	%r612, %r617;
	mov.u32 	%r608, %r617;
	mov.u32 	%r605, %r617;
	@%p30 bra 	$L__BB3_70;
	cvt.u64.u32 	%rd55, %r71;
	add.s64 	%rd54, %rd8, %rd55;
	// begin inline asm
	ld.global.nc.u8 %r417, [%rd54];
	// end inline asm
	and.b32  	%r605, %r417, 255;
	add.s32 	%r418, %r71, 1;
	setp.ge.s32 	%p31, %r418, %r109;
	@%p31 bra 	$L__BB3_44;
	add.s64 	%rd56, %rd54, 1;
	// begin inline asm
	ld.global.nc.u8 %r419, [%rd56];
	// end inline asm
	shl.b32 	%r420, %r419, 8;
	and.b32  	%r421, %r420, 65280;
	or.b32  	%r605, %r605, %r421;
$L__BB3_44:
	add.s32 	%r422, %r71, 2;
	setp.ge.s32 	%p32, %r422, %r109;
	@%p32 bra 	$L__BB3_46;
	add.s64 	%rd57, %rd54, 2;
	// begin inline asm
	ld.global.nc.u8 %r423, [%rd57];
	// end inline asm
	shl.b32 	%r424, %r423, 16;
	and.b32  	%r425, %r424, 16711680;
	or.b32  	%r605, %r605, %r425;
$L__BB3_46:
	add.s32 	%r426, %r71, 3;
	setp.ge.s32 	%p33, %r426, %r109;
	@%p33 bra 	$L__BB3_48;
	add.s64 	%rd58, %rd54, 3;
	// begin inline asm
	ld.global.nc.u8 %r427, [%rd58];
	// end inline asm
	shl.b32 	%r428, %r427, 24;
	or.b32  	%r605, %r605, %r428;
$L__BB3_48:
	add.s32 	%r430, %r71, 4;
	setp.ge.s32 	%p34, %r430, %r109;
	mov.b32 	%r608, 0;
	@%p34 bra 	$L__BB3_50;
	add.s64 	%rd59, %rd54, 4;
	// begin inline asm
	ld.global.nc.u8 %r431, [%rd59];
	// end inline asm
	and.b32  	%r608, %r431, 255;
$L__BB3_50:
	add.s32 	%r432, %r71, 5;
	setp.ge.s32 	%p35, %r432, %r109;
	@%p35 bra 	$L__BB3_52;
	add.s64 	%rd60, %rd54, 5;
	// begin inline asm
	ld.global.nc.u8 %r433, [%rd60];
	// end inline asm
	shl.b32 	%r434, %r433, 8;
	and.b32  	%r435, %r434, 65280;
	or.b32  	%r608, %r608, %r435;
$L__BB3_52:
	add.s32 	%r436, %r71, 6;
	setp.ge.s32 	%p36, %r436, %r109;
	@%p36 bra 	$L__BB3_54;
	add.s64 	%rd61, %rd54, 6;
	// begin inline asm
	ld.global.nc.u8 %r437, [%rd61];
	// end inline asm
	shl.b32 	%r438, %r437, 16;
	and.b32  	%r439, %r438, 16711680;
	or.b32  	%r608, %r608, %r439;
$L__BB3_54:
	add.s32 	%r440, %r71, 7;
	setp.ge.s32 	%p37, %r440, %r109;
	@%p37 bra 	$L__BB3_56;
	add.s64 	%rd62, %rd54, 7;
	// begin inline asm
	ld.global.nc.u8 %r441, [%rd62];
	// end inline asm
	shl.b32 	%r442, %r441, 24;
	or.b32  	%r608, %r608, %r442;
$L__BB3_56:
	add.s32 	%r444, %r71, 8;
	setp.ge.s32 	%p38, %r444, %r109;
	mov.b32 	%r612, 0;
	@%p38 bra 	$L__BB3_58;
	add.s64 	%rd63, %rd54, 8;
	// begin inline asm
	ld.global.nc.u8 %r445, [%rd63];
	// end inline asm
	and.b32  	%r612, %r445, 255;
$L__BB3_58:
	add.s32 	%r446, %r71, 9;
	setp.ge.s32 	%p39, %r446, %r109;
	@%p39 bra 	$L__BB3_60;
	add.s64 	%rd64, %rd54, 9;
	// begin inline asm
	ld.global.nc.u8 %r447, [%rd64];
	// end inline asm
	shl.b32 	%r448, %r447, 8;
	and.b32  	%r449, %r448, 65280;
	or.b32  	%r612, %r612, %r449;
$L__BB3_60:
	add.s32 	%r450, %r71, 10;
	setp.ge.s32 	%p40, %r450, %r109;
	@%p40 bra 	$L__BB3_62;
	add.s64 	%rd65, %rd54, 10;
	// begin inline asm
	ld.global.nc.u8 %r451, [%rd65];
	// end inline asm
	shl.b32 	%r452, %r451, 16;
	and.b32  	%r453, %r452, 16711680;
	or.b32  	%r612, %r612, %r453;
$L__BB3_62:
	add.s32 	%r454, %r71, 11;
	setp.ge.s32 	%p41, %r454, %r109;
	@%p41 bra 	$L__BB3_64;
	add.s64 	%rd66, %rd54, 11;
	// begin inline asm
	ld.global.nc.u8 %r455, [%rd66];
	// end inline asm
	shl.b32 	%r456, %r455, 24;
	or.b32  	%r612, %r612, %r456;
$L__BB3_64:
	add.s32 	%r458, %r71, 12;
	setp.ge.s32 	%p42, %r458, %r109;
	mov.b32 	%r617, 0;
	@%p42 bra 	$L__BB3_66;
	add.s64 	%rd67, %rd54, 12;
	// begin inline asm
	ld.global.nc.u8 %r459, [%rd67];
	// end inline asm
	and.b32  	%r617, %r459, 255;
$L__BB3_66:
	add.s32 	%r460, %r71, 13;
	setp.ge.s32 	%p43, %r460, %r109;
	@%p43 bra 	$L__BB3_68;
	add.s64 	%rd68, %rd54, 13;
	// begin inline asm
	ld.global.nc.u8 %r461, [%rd68];
	// end inline asm
	shl.b32 	%r462, %r461, 8;
	and.b32  	%r463, %r462, 65280;
	or.b32  	%r617, %r617, %r463;
$L__BB3_68:
	add.s32 	%r464, %r71, 14;
	setp.ge.s32 	%p44, %r464, %r109;
	@%p44 bra 	$L__BB3_70;
	add.s64 	%rd69, %rd54, 14;
	// begin inline asm
	ld.global.nc.u8 %r465, [%rd69];
	// end inline asm
	shl.b32 	%r466, %r465, 16;
	and.b32  	%r467, %r466, 16711680;
	or.b32  	%r617, %r617, %r467;
$L__BB3_70:
	shl.b32 	%r472, %r3, 8;
	and.b32  	%r473, %r472, 256;
	shl.b32 	%r474, %r3, 1;
	and.b32  	%r475, %r474, 60;
	add.s32 	%r476, %r475, %r4;
	or.b32  	%r477, %r476, %r473;
	mov.u32 	%r478, _ZZ61mx_block_rearrange_2d_K_groups_colmajor_vectorized_16B_kernelPKhiiiiPKiPhiiE10smem_block;
	add.s32 	%r479, %r478, %r477;
	st.shared.u8 	[%r479], %r605;
	shl.b32 	%r480, %r5, 8;
	or.b32  	%r481, %r480, 16;
	and.b32  	%r482, %r481, 272;
	shl.b32 	%r483, %r5, 1;
	and.b32  	%r484, %r483, 60;
	add.s32 	%r485, %r484, %r4;
	add.s32 	%r486, %r485, %r482;
	shr.u32 	%r487, %r605, 8;
	add.s32 	%r488, %r478, %r486;
	st.shared.u8 	[%r488], %r487;
	or.b32  	%r489, %r480, 32;
	and.b32  	%r490, %r489, 288;
	add.s32 	%r491, %r485, %r490;
	shr.u32 	%r492, %r605, 16;
	add.s32 	%r493, %r478, %r491;
	st.shared.u8 	[%r493], %r492;
	or.b32  	%r494, %r480, 48;
	and.b32  	%r495, %r494, 304;
	add.s32 	%r496, %r485, %r495;
	shr.u32 	%r497, %r605, 24;
	add.s32 	%r498, %r478, %r496;
	st.shared.u8 	[%r498], %r497;
	or.b32  	%r499, %r480, 64;
	and.b32  	%r500, %r499, 320;
	add.s32 	%r501, %r485, %r500;
	add.s32 	%r502, %r478, %r501;
	st.shared.u8 	[%r502], %r608;
	or.b32  	%r503, %r480, 80;
	and.b32  	%r504, %r503, 336;
	add.s32 	%r505, %r485, %r504;
	shr.u32 	%r506, %r608, 8;
	add.s32 	%r507, %r478, %r505;
	st.shared.u8 	[%r507], %r506;
	or.b32  	%r508, %r480, 96;
	and.b32  	%r509, %r508, 352;
	add.s32 	%r510, %r485, %r509;
	shr.u32 	%r511, %r608, 16;
	add.s32 	%r512, %r478, %r510;
	st.shared.u8 	[%r512], %r511;
	or.b32  	%r513, %r480, 112;
	and.b32  	%r514, %r513, 368;
	add.s32 	%r515, %r485, %r514;
	shr.u32 	%r516, %r608, 24;
	add.s32 	%r517, %r478, %r515;
	st.shared.u8 	[%r517], %r516;
	or.b32  	%r518, %r480, 128;
	and.b32  	%r519, %r518, 384;
	or.b32  	%r520, %r485, %r519;
	add.s32 	%r521, %r478, %r520;
	st.shared.u8 	[%r521], %r612;
	or.b32  	%r522, %r480, 144;
	and.b32  	%r523, %r522, 400;
	add.s32 	%r524, %r485, %r523;
	shr.u32 	%r525, %r612, 8;
	add.s32 	%r526, %r478, %r524;
	st.shared.u8 	[%r526], %r525;
	or.b32  	%r527, %r480, 160;
	and.b32  	%r528, %r527, 416;
	add.s32 	%r529, %r485, %r528;
	shr.u32 	%r530, %r612, 16;
	add.s32 	%r531, %r478, %r529;
	st.shared.u8 	[%r531], %r530;
	or.b32  	%r532, %r480, 176;
	and.b32  	%r533, %r532, 432;
	add.s32 	%r534, %r485, %r533;
	shr.u32 	%r535, %r612, 24;
	add.s32 	%r536, %r478, %r534;
	st.shared.u8 	[%r536], %r535;
	or.b32  	%r537, %r480, 192;
	and.b32  	%r538, %r537, 448;
	add.s32 	%r539, %r485, %r538;
	add.s32 	%r540, %r478, %r539;
	st.shared.u8 	[%r540], %r617;
	or.b32  	%r541, %r480, 208;
	and.b32  	%r542, %r541, 464;
	add.s32 	%r543, %r485, %r542;
	shr.u32 	%r544, %r617, 8;
	add.s32 	%r545, %r478, %r543;
	st.shared.u8 	[%r545], %r544;
	or.b32  	%r546, %r480, 224;
	and.b32  	%r547, %r546, 480;
	add.s32 	%r548, %r485, %r547;
	shr.u32 	%r549, %r617, 16;
	add.s32 	%r550, %r478, %r548;
	st.shared.u8 	[%r550], %r549;
	or.b32  	%r551, %r480, 240;
	and.b32  	%r552, %r551, 496;
	add.s32 	%r553, %r485, %r552;
	shr.u32 	%r554, %r617, 24;
	add.s32 	%r555, %r478, %r553;
	st.shared.u8 	[%r555], %r554;
	bar.sync 	0;
	ld.shared.u32 	%r556, [_ZZ61mx_block_rearrange_2d_K_groups_colmajor_vectorized_16B_kernelPKhiiiiPKiPhiiE22output_group_start_col];
	sub.s32 	%r557, %r41, %r588;
	add.s32 	%r558, %r557, 3;
	shr.s32 	%r559, %r558, 31;
	shr.u32 	%r560, %r559, 30;
	add.s32 	%r561, %r558, %r560;
	shr.s32 	%r562, %r561, 2;
	mad.lo.s32 	%r563, %r562, %r2, %r586;
	mul.lo.s32 	%r564, %r563, %r111;
	mad.lo.s32 	%r565, %r556, %r110, %r564;
	shl.b32 	%r566, %r3, 2;
	cvt.s64.s32 	%rd72, %r565;
	cvt.u64.u32 	%rd73, %r566;
	add.s64 	%rd74, %rd73, %rd72;
	cvta.to.global.u64 	%rd75, %rd11;
	add.s64 	%rd76, %rd75, %rd74;
	add.s32 	%r567, %r478, %r566;
	ld.shared.u32 	%r568, [%r567];
	st.global.u32 	[%rd76], %r568;
	ld.shared.u32 	%r569, [%r567+512];
	st.global.u32 	[%rd76+512], %r569;
	ld.shared.u32 	%r570, [%r567+1024];
	st.global.u32 	[%rd76+1024], %r570;
	ld.shared.u32 	%r571, [%r567+1536];
	st.global.u32 	[%rd76+1536], %r571;
$L__BB3_71:
	ret;

}


// ===== COMPILED SASS (sm_100) =====

	.target	sm_100

	.elftype	@"ET_EXEC"


//--------------------- .note.nv.tkinfo           --------------------------
	.section	.note.nv.tkinfo,"",@"SHT_NOTE"
	.sectionflags	@"SHF_NOTE_NV_TKINFO"
	.tkinfo
        /*0018*/ 	.word	0x00000002
        /*0030*/ 	.string	""
        /*0030*/ 	.string	"ptxas"
        /*0030*/ 	.string	"Cuda compilation tools, release 13.0, V13.0.88"
        /*0030*/ 	.string	"Build cuda_13.0.r13.0/compiler.36424714_0"
        /*0030*/ 	.string	"-arch sm_100 -m 64 "



//--------------------- .note.nv.cuinfo           --------------------------
	.section	.note.nv.cuinfo,"",@"SHT_NOTE"
	.sectionflags	@"SHF_NOTE_NV_CUINFO"
        /*0018*/ 	.short	0x0002
        /*001a*/ 	.short	0x0064
        /*001c*/ 	.short	0x0082
	.zero		2


//--------------------- .nv.info                  --------------------------
	.section	.nv.info,"",@"SHT_CUDA_INFO"
	.align	4


	//----- nvinfo : EIATTR_REGCOUNT
	.align		4
        /*0000*/ 	.byte	0x04, 0x2f
        /*0002*/ 	.short	(.L_1 - .L_0)
	.align		4
.L_0:
        /*0004*/ 	.word	index@(_Z46mx_block_rearrange_2d_K_groups_rowmajor_kernelPKhiiiiPKiPhii)
        /*0008*/ 	.word	0x0000001e


	//----- nvinfo : EIATTR_FRAME_SIZE
	.align		4
.L_1:
        /*000c*/ 	.byte	0x04, 0x11
        /*000e*/ 	.short	(.L_3 - .L_2)
	.align		4
.L_2:
        /*0010*/ 	.word	index@(_Z46mx_block_rearrange_2d_K_groups_rowmajor_kernelPKhiiiiPKiPhii)
        /*0014*/ 	.word	0x00000000


	//----- nvinfo : EIATTR_REGCOUNT
	.align		4
.L_3:
        /*0018*/ 	.byte	0x04, 0x2f
        /*001a*/ 	.short	(.L_5 - .L_4)
	.align		4
.L_4:
        /*001c*/ 	.word	index@(_Z46mx_block_rearrange_2d_K_groups_colmajor_kernelPKhiiiiiPKiPhii)
        /*0020*/ 	.word	0x0000001d


	//----- nvinfo : EIATTR_FRAME_SIZE
	.align		4
.L_5:
        /*0024*/ 	.byte	0x04, 0x11
        /*0026*/ 	.short	(.L_7 - .L_6)
	.align		4
.L_6:
        /*0028*/ 	.word	index@(_Z46mx_block_rearrange_2d_K_groups_colmajor_kernelPKhiiiiiPKiPhii)
        /*002c*/ 	.word	0x00000000


	//----- nvinfo : EIATTR_REGCOUNT
	.align		4
.L_7:
        /*0030*/ 	.byte	0x04, 0x2f
        /*0032*/ 	.short	(.L_9 - .L_8)
	.align		4
.L_8:
        /*0034*/ 	.word	index@(_Z57mx_block_rearrange_2d_K_groups_colmajor_vectorized_kernelPKhiiiiPKiPhii)
        /*0038*/ 	.word	0x00000020


	//----- nvinfo : EIATTR_FRAME_SIZE
	.align		4
.L_9:
        /*003c*/ 	.byte	0x04, 0x11
        /*003e*/ 	.short	(.L_11 - .L_10)
	.align		4
.L_10:
        /*0040*/ 	.word	index@(_Z57mx_block_rearrange_2d_K_groups_colmajor_vectorized_kernelPKhiiiiPKiPhii)
        /*0044*/ 	.word	0x00000000


	//----- nvinfo : EIATTR_REGCOUNT
	.align		4
.L_11:
        /*0048*/ 	.byte	0x04, 0x2f
        /*004a*/ 	.short	(.L_13 - .L_12)
	.align		4
.L_12:
        /*004c*/ 	.word	index@(_Z61mx_block_rearrange_2d_K_groups_colmajor_vectorized_16B_kernelPKhiiiiPKiPhii)
        /*0050*/ 	.word	0x00000020


	//----- nvinfo : EIATTR_FRAME_SIZE
	.align		4
.L_13:
        /*0054*/ 	.byte	0x04, 0x11
        /*0056*/ 	.short	(.L_15 - .L_14)
	.align		4
.L_14:
        /*0058*/ 	.word	index@(_Z61mx_block_rearrange_2d_K_groups_colmajor_vectorized_16B_kernelPKhiiiiPKiPhii)
        /*005c*/ 	.word	0x00000000


	//----- nvinfo : EIATTR_MIN_STACK_SIZE
	.align		4
.L_15:
        /*0060*/ 	.byte	0x04, 0x12
        /*0062*/ 	.short	(.L_17 - .L_16)
	.align		4
.L_16:
        /*0064*/ 	.word	index@(_Z61mx_block_rearrange_2d_K_groups_colmajor_vectorized_16B_kernelPKhiiiiPKiPhii)
        /*0068*/ 	.word	0x00000000


	//----- nvinfo : EIATTR_MIN_STACK_SIZE
	.align		4
.L_17:
        /*006c*/ 	.byte	0x04, 0x12
        /*006e*/ 	.short	(.L_19 - .L_18)
	.align		4
.L_18:
        /*0070*/ 	.word	index@(_Z57mx_block_rearrange_2d_K_groups_colmajor_vectorized_kernelPKhiiiiPKiPhii)
        /*0074*/ 	.word	0x00000000


	//----- nvinfo : EIATTR_MIN_STACK_SIZE
	.align		4
.L_19:
        /*0078*/ 	.byte	0x04, 0x12
        /*007a*/ 	.short	(.L_21 - .L_20)
	.align		4
.L_20:
        /*007c*/ 	.word	index@(_Z46mx_block_rearrange_2d_K_groups_colmajor_kernelPKhiiiiiPKiPhii)
        /*0080*/ 	.word	0x00000000


	//----- nvinfo : EIATTR_MIN_STACK_SIZE
	.align		4
.L_21:
        /*0084*/ 	.byte	0x04, 0x12
        /*0086*/ 	.short	(.L_23 - .L_22)
	.align		4
.L_22:
        /*0088*/ 	.word	index@(_Z46mx_block_rearrange_2d_K_groups_rowmajor_kernelPKhiiiiPKiPhii)
        /*008c*/ 	.word	0x00000000
.L_23:


//--------------------- .nv.compat                --------------------------
	.section	.nv.compat,"",@"SHT_CUDA_COMPAT_INFO"
	.align	4
        /*0000*/ 	.byte	0x02, 0x09, 0x00, 0x00, 0x02, 0x02, 0x01, 0x00, 0x02, 0x05, 0x05, 0x00, 0x03, 0x07, 0x01, 0x01
        /*0010*/ 	.byte	0x02, 0x03, 0x00, 0x00, 0x02, 0x06, 0x01, 0x00, 0x04, 0x0b, 0x08, 0x00, 0x09, 0x00, 0x00, 0x00
        /*0020*/ 	.byte	0x00, 0x00, 0x00, 0x00


//--------------------- .nv.info._Z61mx_block_rearrange_2d_K_groups_colmajor_vectorized_16B_kernelPKhiiiiPKiPhii --------------------------
	.section	.nv.info._Z61mx_block_rearrange_2d_K_groups_colmajor_vectorized_16B_kernelPKhiiiiPKiPhii,"",@"SHT_CUDA_INFO"
	.sectionflags	@""
	.align	4


	//----- nvinfo : EIATTR_CUDA_API_VERSION
	.align		4
        /*0000*/ 	.byte	0x04, 0x37
        /*0002*/ 	.short	(.L_25 - .L_24)
.L_24:
        /*0004*/ 	.word	0x00000082


	//----- nvinfo : EIATTR_KPARAM_INFO
	.align		4
.L_25:
        /*0008*/ 	.byte	0x04, 0x17
        /*000a*/ 	.short	(.L_27 - .L_26)
.L_26:
        /*000c*/ 	.word	0x00000000
        /*0010*/ 	.short	0x0008
        /*0012*/ 	.short	0x002c
        /*0014*/ 	.byte	0x00, 0xf0, 0x11, 0x00


	//----- nvinfo : EIATTR_KPARAM_INFO
	.align		4
.L_27:
        /*0018*/ 	.byte	0x04, 0x17
        /*001a*/ 	.short	(.L_29 - .L_28)
.L_28:
        /*001c*/ 	.word	0x00000000
        /*0020*/ 	.short	0x0007
        /*0022*/ 	.short	0x0028
        /*0024*/ 	.byte	0x00, 0xf0, 0x11, 0x00


	//----- nvinfo : EIATTR_KPARAM_INFO
	.align		4
.L_29:
        /*0028*/ 	.byte	0x04, 0x17
        /*002a*/ 	.short	(.L_31 - .L_30)
.L_30:
        /*002c*/ 	.word	0x00000000
        /*0030*/ 	.short	0x0006
        /*0032*/ 	.short	0x0020
        /*0034*/ 	.byte	0x00, 0xf5, 0x21, 0x00


	//----- nvinfo : EIATTR_KPARAM_INFO
	.align		4
.L_31:
        /*0038*/ 	.byte	0x04, 0x17
        /*003a*/ 	.short	(.L_33 - .L_32)
.L_32:
        /*003c*/ 	.word	0x00000000
        /*0040*/ 	.short	0x0005
        /*0042*/ 	.short	0x0018
        /*0044*/ 	.byte	0x00, 0xf5, 0x21, 0x00


	//----- nvinfo : EIATTR_KPARAM_INFO
	.align		4
.L_33:
        /*0048*/ 	.byte	0x04, 0x17
        /*004a*/ 	.short	(.L_35 - .L_34)
.L_34:
        /*004c*/ 	.word	0x00000000
        /*0050*/ 	.short	0x0004
        /*0052*/ 	.short	0x0014
        /*0054*/ 	.byte	0x00, 0xf0, 0x11, 0x00


	//----- nvinfo : EIATTR_KPARAM_INFO
	.align		4
.L_35:
        /*0058*/ 	.byte	0x04, 0x17
        /*005a*/ 	.short	(.L_37 - .L_36)
.L_36:
        /*005c*/ 	.word	0x00000000
        /*0060*/ 	.short	0x0003
        /*0062*/ 	.short	0x0010
        /*0064*/ 	.byte	0x00, 0xf0, 0x11, 0x00


	//----- nvinfo : EIATTR_KPARAM_INFO
	.align		4
.L_37:
        /*0068*/ 	.byte	0x04, 0x17
        /*006a*/ 	.short	(.L_39 - .L_38)
.L_38:
        /*006c*/ 	.word	0x00000000
        /*0070*/ 	.short	0x0002
        /*0072*/ 	.short	0x000c
        /*0074*/ 	.byte	0x00, 0xf0, 0x11, 0x00


	//----- nvinfo : EIATTR_KPARAM_INFO
	.align		4
.L_39:
        /*0078*/ 	.byte	0x04, 0x17
        /*007a*/ 	.short	(.L_41 - .L_40)
.L_40:
        /*007c*/ 	.word	0x00000000
        /*0080*/ 	.short	0x0001
        /*0082*/ 	.short	0x0008
        /*0084*/ 	.byte	0x00, 0xf0, 0x11, 0x00


	//----- nvinfo : EIATTR_KPARAM_INFO
	.align		4
.L_41:
        /*0088*/ 	.byte	0x04, 0x17
        /*008a*/ 	.short	(.L_43 - .L_42)
.L_42:
        /*008c*/ 	.word	0x00000000
        /*0090*/ 	.short	0x0000
        /*0092*/ 	.short	0x0000
        /*0094*/ 	.byte	0x00, 0xf5, 0x21, 0x00


	//----- nvinfo : EIATTR_SPARSE_MMA_MASK
	.align		4
.L_43:
        /*0098*/ 	.byte	0x03, 0x50
        /*009a*/ 	.short	0x0000


	//----- nvinfo : EIATTR_MAXREG_COUNT
	.align		4
        /*009c*/ 	.byte	0x03, 0x1b
        /*009e*/ 	.short	0x00ff


	//----- nvinfo : EIATTR_NUM_BARRIERS
	.align		4
        /*00a0*/ 	.byte	0x02, 0x4c
        /*00a2*/ 	.byte	0x01
	.zero		1


	//----- nvinfo : EIATTR_MERCURY_ISA_VERSION
	.align		4
        /*00a4*/ 	.byte	0x03, 0x5f
        /*00a6*/ 	.short	0x0101


	//----- nvinfo : EIATTR_VRC_CTA_INIT_COUNT
	.align		4
        /*00a8*/ 	.byte	0x02, 0x4a
	.zero		1
	.zero		1


	//----- nvinfo : EIATTR_EXIT_INSTR_OFFSETS
	.align		4
        /*00ac*/ 	.byte	0x04, 0x1c
        /*00ae*/ 	.short	(.L_45 - .L_44)


	//   ....[0]....
.L_44:
        /*00b0*/ 	.word	0x00000eb0


	//   ....[1]....
        /*00b4*/ 	.word	0x00002460


	//----- nvinfo : EIATTR_CRS_STACK_SIZE
	.align		4
.L_45:
        /*00b8*/ 	.byte	0x04, 0x1e
        /*00ba*/ 	.short	(.L_47 - .L_46)
.L_46:
        /*00bc*/ 	.word	0x00000000


	//----- nvinfo : EIATTR_CBANK_PARAM_SIZE
	.align		4
.L_47:
        /*00c0*/ 	.byte	0x03, 0x19
        /*00c2*/ 	.short	0x0030


	//----- nvinfo : EIATTR_PARAM_CBANK
	.align		4
        /*00c4*/ 	.byte	0x04, 0x0a
        /*00c6*/ 	.short	(.L_49 - .L_48)
	.align		4
.L_48:
        /*00c8*/ 	.word	index@(.nv.constant0._Z61mx_block_rearrange_2d_K_groups_colmajor_vectorized_16B_kernelPKhiiiiPKiPhii)
        /*00cc*/ 	.short	0x0380
        /*00ce*/ 	.short	0x0030


	//----- nvinfo : EIATTR_SW_WAR
	.align		4
.L_49:
        /*00d0*/ 	.byte	0x04, 0x36
        /*00d2*/ 	.short	(.L_51 - .L_50)
.L_50:
        /*00d4*/ 	.word	0x00000008
.L_51:


//--------------------- .nv.info._Z57mx_block_rearrange_2d_K_groups_colmajor_vectorized_kernelPKhiiiiPKiPhii --------------------------
	.section	.nv.info._Z57mx_block_rearrange_2d_K_groups_colmajor_vectorized_kernelPKhiiiiPKiPhii,"",@"SHT_CUDA_INFO"
	.sectionflags	@""
	.align	4


	//----- nvinfo : EIATTR_CUDA_API_VERSION
	.align		4
        /*0000*/ 	.byte	0x04, 0x37
        /*0002*/ 	.short	(.L_53 - .L_52)
.L_52:
        /*0004*/ 	.word	0x00000082


	//----- nvinfo : EIATTR_KPARAM_INFO
	.align		4
.L_53:
        /*0008*/ 	.byte	0x04, 0x17
        /*000a*/ 	.short	(.L_55 - .L_54)
.L_54:
        /*000c*/ 	.word	0x00000000
        /*0010*/ 	.short	0x0008
        /*0012*/ 	.short	0x002c
        /*0014*/ 	.byte	0x00, 0xf0, 0x11, 0x00


	//----- nvinfo : EIATTR_KPARAM_INFO
	.align		4
.L_55:
        /*0018*/ 	.byte	0x04, 0x17
        /*001a*/ 	.short	(.L_57 - .L_56)
.L_56:
        /*001c*/ 	.word	0x00000000
        /*0020*/ 	.short	0x0007
        /*0022*/ 	.short	0x0028
        /*0024*/ 	.byte	0x00, 0xf0, 0x11, 0x00


	//----- nvinfo : EIATTR_KPARAM_INFO
	.align		4
.L_57:
        /*0028*/ 	.byte	0x04, 0x17
        /*002a*/ 	.short	(.L_59 - .L_58)
.L_58:
        /*002c*/ 	.word	0x00000000
        /*0030*/ 	.short	0x0006
        /*0032*/ 	.short	0x0020
        /*0034*/ 	.byte	0x00, 0xf5, 0x21, 0x00


	//----- nvinfo : EIATTR_KPARAM_INFO
	.align		4
.L_59:
        /*0038*/ 	.byte	0x04, 0x17
        /*003a*/ 	.short	(.L_61 - .L_60)
.L_60:
        /*003c*/ 	.word	0x00000000
        /*0040*/ 	.short	0x0005
        /*0042*/ 	.short	0x0018
        /*0044*/ 	.byte	0x00, 0xf5, 0x21, 0x00


	//----- nvinfo : EIATTR_KPARAM_INFO
	.align		4
.L_61:
        /*0048*/ 	.byte	0x04, 0x17
        /*004a*/ 	.short	(.L_63 - .L_62)
.L_62:
        /*004c*/ 	.word	0x00000000
        /*0050*/ 	.short	0x0004
        /*0052*/ 	.short	0x0014
        /*0054*/ 	.byte	0x00, 0xf0, 0x11, 0x00


	//----- nvinfo : EIATTR_KPARAM_INFO
	.align		4
.L_63:
        /*0058*/ 	.byte	0x04, 0x17
        /*005a*/ 	.short	(.L_65 - .L_64)
.L_64:
        /*005c*/ 	.word	0x00000000
        /*0060*/ 	.short	0x0003
        /*0062*/ 	.short	0x0010
        /*0064*/ 	.byte	0x00, 0xf0, 0x11, 0x00


	//----- nvinfo : EIATTR_KPARAM_INFO
	.align		4
.L_65:
        /*0068*/ 	.byte	0x04, 0x17
        /*006a*/ 	.short	(.L_67 - .L_66)
.L_66:
        /*006c*/ 	.word	0x00000000
        /*0070*/ 	.short	0x0002
        /*0072*/ 	.short	0x000c
        /*0074*/ 	.byte	0x00, 0xf0, 0x11, 0x00


	//----- nvinfo : EIATTR_KPARAM_INFO
	.align		4
.L_67:
        /*0078*/ 	.byte	0x04, 0x17
        /*007a*/ 	.short	(.L_69 - .L_68)
.L_68:
        /*007c*/ 	.word	0x00000000
        /*0080*/ 	.short	0x0001
        /*0082*/ 	.short	0x0008
        /*0084*/ 	.byte	0x00, 0xf0, 0x11, 0x00


	//----- nvinfo : EIATTR_KPARAM_INFO
	.align		4
.L_69:
        /*0088*/ 	.byte	0x04, 0x17
        /*008a*/ 	.short	(.L_71 - .L_70)
.L_70:
        /*008c*/ 	.word	0x00000000
        /*0090*/ 	.short	0x0000
        /*0092*/ 	.short	0x0000
        /*0094*/ 	.byte	0x00, 0xf5, 0x21, 0x00


	//----- nvinfo : EIATTR_SPARSE_MMA_MASK
	.align		4
.L_71:
        /*0098*/ 	.byte	0x03, 0x50
        /*009a*/ 	.short	0x0000


	//----- nvinfo : EIATTR_MAXREG_COUNT
	.align		4
        /*009c*/ 	.byte	0x03, 0x1b
        /*009e*/ 	.short	0x00ff


	//----- nvinfo : EIATTR_NUM_BARRIERS
	.align		4
        /*00a0*/ 	.byte	0x02, 0x4c
        /*00a2*/ 	.byte	0x01
	.zero		1


	//----- nvinfo : EIATTR_MERCURY_ISA_VERSION
	.align		4
        /*00a4*/ 	.byte	0x03, 0x5f
        /*00a6*/ 	.short	0x0101


	//----- nvinfo : EIATTR_VRC_CTA_INIT_COUNT
	.align		4
        /*00a8*/ 	.byte	0x02, 0x4a
	.zero		1
	.zero		1


	//----- nvinfo : EIATTR_EXIT_INSTR_OFFSETS
	.align		4
        /*00ac*/ 	.byte	0x04, 0x1c
        /*00ae*/ 	.short	(.L_73 - .L_72)


	//   ....[0]....
.L_72:
        /*00b0*/ 	.word	0x00000e90


	//   ....[1]....
        /*00b4*/ 	.word	0x00001d00


	//----- nvinfo : EIATTR_CRS_STACK_SIZE
	.align		4
.L_73:
        /*00b8*/ 	.byte	0x04, 0x1e
        /*00ba*/ 	.short	(.L_75 - .L_74)
.L_74:
        /*00bc*/ 	.word	0x00000000


	//----- nvinfo : EIATTR_CBANK_PARAM_SIZE
	.align		4
.L_75:
        /*00c0*/ 	.byte	0x03, 0x19
        /*00c2*/ 	.short	0x0030


	//----- nvinfo : EIATTR_PARAM_CBANK
	.align		4
        /*00c4*/ 	.byte	0x04, 0x0a
        /*00c6*/ 	.short	(.L_77 - .L_76)
	.align		4
.L_76:
        /*00c8*/ 	.word	index@(.nv.constant0._Z57mx_block_rearrange_2d_K_groups_colmajor_vectorized_kernelPKhiiiiPKiPhii)
        /*00cc*/ 	.short	0x0380
        /*00ce*/ 	.short	0x0030


	//----- nvinfo : EIATTR_SW_WAR
	.align		4
.L_77:
        /*00d0*/ 	.byte	0x04, 0x36
        /*00d2*/ 	.short	(.L_79 - .L_78)
.L_78:
        /*00d4*/ 	.word	0x00000008
.L_79:


//--------------------- .nv.info._Z46mx_block_rearrange_2d_K_groups_colmajor_kernelPKhiiiiiPKiPhii --------------------------
	.section	.nv.info._Z46mx_block_rearrange_2d_K_groups_colmajor_kernelPKhiiiiiPKiPhii,"",@"SHT_CUDA_INFO"
	.sectionflags	@""
	.align	4


	//----- nvinfo : EIATTR_CUDA_API_VERSION
	.align		4
        /*0000*/ 	.byte	0x04, 0x37
        /*0002*/ 	.short	(.L_81 - .L_80)
.L_80:
        /*0004*/ 	.word	0x00000082


	//----- nvinfo : EIATTR_KPARAM_INFO
	.align		4
.L_81:
        /*0008*/ 	.byte	0x04, 0x17
        /*000a*/ 	.short	(.L_83 - .L_82)
.L_82:
        /*000c*/ 	.word	0x00000000
        /*0010*/ 	.short	0x0009
        /*0012*/ 	.short	0x0034
        /*0014*/ 	.byte	0x00, 0xf0, 0x11, 0x00


	//----- nvinfo : EIATTR_KPARAM_INFO
	.align		4
.L_83:
        /*0018*/ 	.byte	0x04, 0x17
        /*001a*/ 	.short	(.L_85 - .L_84)
.L_84:
        /*001c*/ 	.word	0x00000000
        /*0020*/ 	.short	0x0008
        /*0022*/ 	.short	0x0030
        /*0024*/ 	.byte	0x00, 0xf0, 0x11, 0x00


	//----- nvinfo : EIATTR_KPARAM_INFO
	.align		4
.L_85:
        /*0028*/ 	.byte	0x04, 0x17
        /*002a*/ 	.short	(.L_87 - .L_86)
.L_86:
        /*002c*/ 	.word	0x00000000
        /*0030*/ 	.short	0x0007
        /*0032*/ 	.short	0x0028
        /*0034*/ 	.byte	0x00, 0xf5, 0x21, 0x00


	//----- nvinfo : EIATTR_KPARAM_INFO
	.align		4
.L_87:
        /*0038*/ 	.byte	0x04, 0x17
        /*003a*/ 	.short	(.L_89 - .L_88)
.L_88:
        /*003c*/ 	.word	0x00000000
        /*0040*/ 	.short	0x0006
        /*0042*/ 	.short	0x0020
        /*0044*/ 	.byte	0x00, 0xf5, 0x21, 0x00


	//----- nvinfo : EIATTR_KPARAM_INFO
	.align		4
.L_89:
        /*0048*/ 	.byte	0x04, 0x17
        /*004a*/ 	.short	(.L_91 - .L_90)
.L_90:
        /*004c*/ 	.word	0x00000000
        /*0050*/ 	.short	0x0005
        /*0052*/ 	.short	0x0018
        /*0054*/ 	.byte	0x00, 0xf0, 0x11, 0x00


	//----- nvinfo : EIATTR_KPARAM_INFO
	.align		4
.L_91:
        /*0058*/ 	.byte	0x04, 0x17
        /*005a*/ 	.short	(.L_93 - .L_92)
.L_92:
        /*005c*/ 	.word	0x00000000
        /*0060*/ 	.short	0x0004
        /*0062*/ 	.short	0x0014
        /*0064*/ 	.byte	0x00, 0xf0, 0x11, 0x00


	//----- nvinfo : EIATTR_KPARAM_INFO
	.align		4
.L_93:
        /*0068*/ 	.byte	0x04, 0x17
        /*006a*/ 	.short	(.L_95 - .L_94)
.L_94:
        /*006c*/ 	.word	0x00000000
        /*0070*/ 	.short	0x0003
        /*0072*/ 	.short	0x0010
        /*0074*/ 	.byte	0x00, 0xf0, 0x11, 0x00


	//----- nvinfo : EIATTR_KPARAM_INFO
	.align		4
.L_95:
        /*0078*/ 	.byte	0x04, 0x17
        /*007a*/ 	.short	(.L_97 - .L_96)
.L_96:
        /*007c*/ 	.word	0x00000000
        /*0080*/ 	.short	0x0002
        /*0082*/ 	.short	0x000c
        /*0084*/ 	.byte	0x00, 0xf0, 0x11, 0x00


	//----- nvinfo : EIATTR_KPARAM_INFO
	.align		4
.L_97:
        /*0088*/ 	.byte	0x04, 0x17
        /*008a*/ 	.short	(.L_99 - .L_98)
.L_98:
        /*008c*/ 	.word	0x00000000
        /*0090*/ 	.short	0x0001
        /*0092*/ 	.short	0x0008
        /*0094*/ 	.byte	0x00, 0xf0, 0x11, 0x00


	//----- nvinfo : EIATTR_KPARAM_INFO
	.align		4
.L_99:
        /*0098*/ 	.byte	0x04, 0x17
        /*009a*/ 	.short	(.L_101 - .L_100)
.L_100:
        /*009c*/ 	.word	0x00000000
        /*00a0*/ 	.short	0x0000
        /*00a2*/ 	.short	0x0000
        /*00a4*/ 	.byte	0x00, 0xf5, 0x21, 0x00


	//----- nvinfo : EIATTR_SPARSE_MMA_MASK
	.align		4
.L_101:
        /*00a8*/ 	.byte	0x03, 0x50
        /*00aa*/ 	.short	0x0000


	//----- nvinfo : EIATTR_MAXREG_COUNT
	.align		4
        /*00ac*/ 	.byte	0x03, 0x1b
        /*00ae*/ 	.short	0x00ff


	//----- nvinfo : EIATTR_NUM_BARRIERS
	.align		4
        /*00b0*/ 	.byte	0x02, 0x4c
        /*00b2*/ 	.byte	0x01
	.zero		1


	//----- nvinfo : EIATTR_MERCURY_ISA_VERSION
	.align		4
        /*00b4*/ 	.byte	0x03, 0x5f
        /*00b6*/ 	.short	0x0101


	//----- nvinfo : EIATTR_VRC_CTA_INIT_COUNT
	.align		4
        /*00b8*/ 	.byte	0x02, 0x4a
	.zero		1
	.zero		1


	//----- nvinfo : EIATTR_EXIT_INSTR_OFFSETS
	.align		4
        /*00bc*/ 	.byte	0x04, 0x1c
        /*00be*/ 	.short	(.L_103 - .L_102)


	//   ....[0]....
.L_102:
        /*00c0*/ 	.word	0x00000e60


	//   ....[1]....
        /*00c4*/ 	.word	0x00001c60


	//----- nvinfo : EIATTR_CRS_STACK_SIZE
	.align		4
.L_103:
        /*00c8*/ 	.byte	0x04, 0x1e
        /*00ca*/ 	.short	(.L_105 - .L_104)
.L_104:
        /*00cc*/ 	.word	0x00000000


	//----- nvinfo : EIATTR_CBANK_PARAM_SIZE
	.align		4
.L_105:
        /*00d0*/ 	.byte	0x03, 0x19
        /*00d2*/ 	.short	0x0038


	//----- nvinfo : EIATTR_PARAM_CBANK
	.align		4
        /*00d4*/ 	.byte	0x04, 0x0a
        /*00d6*/ 	.short	(.L_107 - .L_106)
	.align		4
.L_106:
        /*00d8*/ 	.word	index@(.nv.constant0._Z46mx_block_rearrange_2d_K_groups_colmajor_kernelPKhiiiiiPKiPhii)
        /*00dc*/ 	.short	0x0380
        /*00de*/ 	.short	0x0038


	//----- nvinfo : EIATTR_SW_WAR
	.align		4
.L_107:
        /*00e0*/ 	.byte	0x04, 0x36
        /*00e2*/ 	.short	(.L_109 - .L_108)
.L_108:
        /*00e4*/ 	.word	0x00000008
.L_109:


//--------------------- .nv.info._Z46mx_block_rearrange_2d_K_groups_rowmajor_kernelPKhiiiiPKiPhii --------------------------
	.section	.nv.info._Z46mx_block_rearrange_2d_K_groups_rowmajor_kernelPKhiiiiPKiPhii,"",@"SHT_CUDA_INFO"
	.sectionflags	@""
	.align	4


	//----- nvinfo : EIATTR_CUDA_API_VERSION
	.align		4
        /*0000*/ 	.byte	0x04, 0x37
        /*0002*/ 	.short	(.L_111 - .L_110)
.L_110:
        /*0004*/ 	.word	0x00000082


	//----- nvinfo : EIATTR_KPARAM_INFO
	.align		4
.L_111:
        /*0008*/ 	.byte	0x04, 0x17
        /*000a*/ 	.short	(.L_113 - .L_112)
.L_112:
        /*000c*/ 	.word	0x00000000
        /*0010*/ 	.short	0x0008
        /*0012*/ 	.short	0x002c
        /*0014*/ 	.byte	0x00, 0xf0, 0x11, 0x00


	//----- nvinfo : EIATTR_KPARAM_INFO
	.align		4
.L_113:
        /*0018*/ 	.byte	0x04, 0x17
        /*001a*/ 	.short	(.L_115 - .L_114)
.L_114:
        /*001c*/ 	.word	0x00000000
        /*0020*/ 	.short	0x0007
        /*0022*/ 	.short	0x0028
        /*0024*/ 	.byte	0x00, 0xf0, 0x11, 0x00


	//----- nvinfo : EIATTR_KPARAM_INFO
	.align		4
.L_115:
        /*0028*/ 	.byte	0x04, 0x17
        /*002a*/ 	.short	(.L_117 - .L_116)
.L_116:
        /*002c*/ 	.word	0x00000000
        /*0030*/ 	.short	0x0006
        /*0032*/ 	.short	0x0020
        /*0034*/ 	.byte	0x00, 0xf5, 0x21, 0x00


	//----- nvinfo : EIATTR_KPARAM_INFO
	.align		4
.L_117:
        /*0038*/ 	.byte	0x04, 0x17
        /*003a*/ 	.short	(.L_119 - .L_118)
.L_118:
        /*003c*/ 	.word	0x00000000
        /*0040*/ 	.short	0x0005
        /*0042*/ 	.short	0x0018
        /*0044*/ 	.byte	0x00, 0xf5, 0x21, 0x00


	//----- nvinfo : EIATTR_KPARAM_INFO
	.align		4
.L_119:
        /*0048*/ 	.byte	0x04, 0x17
        /*004a*/ 	.short	(.L_121 - .L_120)
.L_120:
        /*004c*/ 	.word	0x00000000
        /*0050*/ 	.short	0x0004
        /*0052*/ 	.short	0x0014
        /*0054*/ 	.byte	0x00, 0xf0, 0x11, 0x00


	//----- nvinfo : EIATTR_KPARAM_INFO
	.align		4
.L_121:
        /*0058*/ 	.byte	0x04, 0x17
        /*005a*/ 	.short	(.L_123 - .L_122)
.L_122:
        /*005c*/ 	.word	0x00000000
        /*0060*/ 	.short	0x0003
        /*0062*/ 	.short	0x0010
        /*0064*/ 	.byte	0x00, 0xf0, 0x11, 0x00


	//----- nvinfo : EIATTR_KPARAM_INFO
	.align		4
.L_123:
        /*0068*/ 	.byte	0x04, 0x17
        /*006a*/ 	.short	(.L_125 - .L_124)
.L_124:
        /*006c*/ 	.word	0x00000000
        /*0070*/ 	.short	0x0002
        /*0072*/ 	.short	0x000c
        /*0074*/ 	.byte	0x00, 0xf0, 0x11, 0x00


	//----- nvinfo : EIATTR_KPARAM_INFO
	.align		4
.L_125:
        /*0078*/ 	.byte	0x04, 0x17
        /*007a*/ 	.short	(.L_127 - .L_126)
.L_126:
        /*007c*/ 	.word	0x00000000
        /*0080*/ 	.short	0x0001
        /*0082*/ 	.short	0x0008
        /*0084*/ 	.byte	0x00, 0xf0, 0x11, 0x00


	//----- nvinfo : EIATTR_KPARAM_INFO
	.align		4
.L_127:
        /*0088*/ 	.byte	0x04, 0x17
        /*008a*/ 	.short	(.L_129 - .L_128)
.L_128:
        /*008c*/ 	.word	0x00000000
        /*0090*/ 	.short	0x0000
        /*0092*/ 	.short	0x0000
        /*0094*/ 	.byte	0x00, 0xf5, 0x21, 0x00


	//----- nvinfo : EIATTR_SPARSE_MMA_MASK
	.align		4
.L_129:
        /*0098*/ 	.byte	0x03, 0x50
        /*009a*/ 	.short	0x0000


	//----- nvinfo : EIATTR_MAXREG_COUNT
	.align		4
        /*009c*/ 	.byte	0x03, 0x1b
        /*009e*/ 	.short	0x00ff


	//----- nvinfo : EIATTR_NUM_BARRIERS
	.align		4
        /*00a0*/ 	.byte	0x02, 0x4c
        /*00a2*/ 	.byte	0x01
	.zero		1


	//----- nvinfo : EIATTR_MERCURY_ISA_VERSION
	.align		4
        /*00a4*/ 	.byte	0x03, 0x5f
        /*00a6*/ 	.short	0x0101


	//----- nvinfo : EIATTR_VRC_CTA_INIT_COUNT
	.align		4
        /*00a8*/ 	.byte	0x02, 0x4a
	.zero		1
	.zero		1


	//----- nvinfo : EIATTR_EXIT_INSTR_OFFSETS
	.align		4
        /*00ac*/ 	.byte	0x04, 0x1c
        /*00ae*/ 	.short	(.L_131 - .L_130)


	//   ....[0]....
.L_130:
        /*00b0*/ 	.word	0x00000e70


	//   ....[1]....
        /*00b4*/ 	.word	0x00001cf0


	//   ....[2]....
        /*00b8*/ 	.word	0x00001d30


	//   ....[3]....
        /*00bc*/ 	.word	0x00001d70


	//   ....[4]....
        /*00c0*/ 	.word	0x00001db0


	//   ....[5]....
        /*00c4*/ 	.word	0x00001de0


	//   ....[6]....
        /*00c8*/ 	.word	0x00001e10


	//----- nvinfo : EIATTR_CRS_STACK_SIZE
	.align		4
.L_131:
        /*00cc*/ 	.byte	0x04, 0x1e
        /*00ce*/ 	.short	(.L_133 - .L_132)
.L_132:
        /*00d0*/ 	.word	0x00000000


	//----- nvinfo : EIATTR_CBANK_PARAM_SIZE
	.align		4
.L_133:
        /*00d4*/ 	.byte	0x03, 0x19
        /*00d6*/ 	.short	0x0030


	//----- nvinfo : EIATTR_PARAM_CBANK
	.align		4
        /*00d8*/ 	.byte	0x04, 0x0a
        /*00da*/ 	.short	(.L_135 - .L_134)
	.align		4
.L_134:
        /*00dc*/ 	.word	index@(.nv.constant0._Z46mx_block_rearrange_2d_K_groups_rowmajor_kernelPKhiiiiPKiPhii)
        /*00e0*/ 	.short	0x0380
        /*00e2*/ 	.short	0x0030


	//----- nvinfo : EIATTR_SW_WAR
	.align		4
.L_135:
        /*00e4*/ 	.byte	0x04, 0x36
        /*00e6*/ 	.short	(.L_137 - .L_136)
.L_136:
        /*00e8*/ 	.word	0x00000008
.L_137:


//--------------------- .nv.callgraph             --------------------------
	.section	.nv.callgraph,"",@"SHT_CUDA_CALLGRAPH"
	.align	4
	.sectionentsize	8
	.align		4
        /*0000*/ 	.word	0x00000000
	.align		4
        /*0004*/ 	.word	0xffffffff
	.align		4
        /*0008*/ 	.word	0x00000000
	.align		4
        /*000c*/ 	.word	0xfffffffe
	.align		4
        /*0010*/ 	.word	0x00000000
	.align		4
        /*0014*/ 	.word	0xfffffffd
	.align		4
        /*0018*/ 	.word	0x00000000
	.align		4
        /*001c*/ 	.word	0xfffffffc


//--------------------- .text._Z61mx_block_rearrange_2d_K_groups_colmajor_vectorized_16B_kernelPKhiiiiPKiPhii --------------------------
	.section	.text._Z61mx_block_rearrange_2d_K_groups_colmajor_vectorized_16B_kernelPKhiiiiPKiPhii,"ax",@progbits
	.align	128
        .global         _Z61mx_block_rearrange_2d_K_groups_colmajor_vectorized_16B_kernelPKhiiiiPKiPhii
        .type           _Z61mx_block_rearrange_2d_K_groups_colmajor_vectorized_16B_kernelPKhiiiiPKiPhii,@function
        .size           _Z61mx_block_rearrange_2d_K_groups_colmajor_vectorized_16B_kernelPKhiiiiPKiPhii,(.L_x_84 - _Z61mx_block_rearrange_2d_K_groups_colmajor_vectorized_16B_kernelPKhiiiiPKiPhii)
        .other          _Z61mx_block_rearrange_2d_K_groups_colmajor_vectorized_16B_kernelPKhiiiiPKiPhii,@"STO_CUDA_ENTRY STV_DEFAULT"
_Z61mx_block_rearrange_2d_K_groups_colmajor_vectorized_16B_kernelPKhiiiiPKiPhii:
.text._Z61mx_block_rearrange_2d_K_groups_colmajor_vectorized_16B_kernelPKhiiiiPKiPhii:
[----:B------:R-:W-:Y:S01]  /*0000*/  LDC R1, c[0x0][0x37c] ;  /* 0x0000df00ff017b82 */ /* 0x000fe20000000800 */
[----:B------:R-:W0:Y:S07]  /*0010*/  S2R R0, SR_TID.X ;  /* 0x0000000000007919 */ /* 0x000e2e0000002100 */
[----:B------:R-:W1:Y:S01]  /*0020*/  S2UR UR8, SR_CTAID.X ;  /* 0x00000000000879c3 */ /* 0x000e620000002500 */
[----:B------:R-:W2:Y:S01]  /*0030*/  LDCU.64 UR6, c[0x0][0x358] ;  /* 0x00006b00ff0677ac */ /* 0x000ea20008000a00 */
[----:B------:R-:W-:Y:S01]  /*0040*/  BSSY.RECONVERGENT B0, `(.L_x_0) ;  /* 0x00000ba000007945 */ /* 0x000fe20003800200 */
[----:B------:R-:W3:Y:S01]  /*0050*/  S2R R9, SR_CTAID.Y ;  /* 0x0000000000097919 */ /* 0x000ee20000002600 */
[----:B0-----:R-:W-:-:S02]  /*0060*/  ISETP.NE.AND P0, PT, R0, RZ, PT ;  /* 0x000000ff0000720c */ /* 0x001fc40003f05270 */
[----:B------:R-:W-:Y:S02]  /*0070*/  SHF.R.U32.HI R17, RZ, 0x5, R0 ;  /* 0x00000005ff117819 */ /* 0x000fe40000011600 */
[----:B------:R-:W-:-:S09]  /*0080*/  LOP3.LUT R16, R0, 0x1f, RZ, 0xc0, !PT ;  /* 0x0000001f00107812 */ /* 0x000fd200078ec0ff */
[----:B-123--:R-:W-:Y:S05]  /*0090*/  @P0 BRA `(.L_x_1) ;  /* 0x0000000800d00947 */ /* 0x00efea0003800000 */
[----:B------:R-:W0:Y:S01]  /*00a0*/  LDCU UR9, c[0x0][0x3ac] ;  /* 0x00007580ff0977ac */ /* 0x000e220008000800 */
[----:B------:R-:W-:Y:S02]  /*00b0*/  IMAD.MOV.U32 R6, RZ, RZ, RZ ;  /* 0x000000ffff067224 */ /* 0x000fe400078e00ff */
[----:B------:R-:W-:Y:S01]  /*00c0*/  IMAD.MOV.U32 R5, RZ, RZ, RZ ;  /* 0x000000ffff057224 */ /* 0x000fe200078e00ff */
[----:B0-----:R-:W-:-:S09]  /*00d0*/  UISETP.GE.AND UP0, UPT, UR9, 0x1, UPT ;  /* 0x000000010900788c */ /* 0x001fd2000bf06270 */
[----:B------:R-:W-:Y:S05]  /*00e0*/  BRA.U !UP0, `(.L_x_2) ;  /* 0x00000001082c7547 */ /* 0x000fea000b800000 */
[----:B------:R-:W0:Y:S02]  /*00f0*/  LDC.64 R2, c[0x0][0x398] ;  /* 0x0000e600ff027b82 */ /* 0x000e240000000a00 */
[----:B0-----:R-:W2:Y:S06]  /*0100*/  LDG.E.CONSTANT R2, desc[UR6][R2.64] ;  /* 0x0000000602027981 */ /* 0x001eac000c1e9900 */
[----:B------:R-:W0:Y:S01]  /*0110*/  S2UR UR5, SR_CgaCtaId ;  /* 0x00000000000579c3 */ /* 0x000e220000008800 */
[----:B------:R-:W-:Y:S02]  /*0120*/  UMOV UR4, 0x400 ;  /* 0x0000040000047882 */ /* 0x000fe40000000000 */
[----:B0-----:R-:W-:Y:S01]  /*0130*/  ULEA UR4, UR5, UR4, 0x18 ;  /* 0x0000000405047291 */ /* 0x001fe2000f8ec0ff */
[----:B--2---:R-:W-:-:S05]  /*0140*/  VIADD R4, R2, 0x3 ;  /* 0x0000000302047836 */ /* 0x004fca0000000000 */
[----:B------:R-:W-:-:S04]  /*0150*/  SHF.R.S32.HI R5, RZ, 0x1f, R4 ;  /* 0x0000001fff057819 */ /* 0x000fc80000011404 */
[----:B------:R-:W-:-:S04]  /*0160*/  LEA.HI R5, R5, R4, RZ, 0x2 ;  /* 0x0000000405057211 */ /* 0x000fc800078f10ff */
[----:B------:R-:W-:Y:S01]  /*0170*/  SHF.R.S32.HI R6, RZ, 0x2, R5 ;  /* 0x00000002ff067819 */ /* 0x000fe20000011405 */
[----:B------:R-:W-:-:S04]  /*0180*/  IMAD.MOV.U32 R5, RZ, RZ, 0x1 ;  /* 0x00000001ff057424 */ /* 0x000fc800078e00ff */
[----:B------:R0:W-:Y:S03]  /*0190*/  STS [UR4+0x800], R6 ;  /* 0x00080006ff007988 */ /* 0x0001e60008000804 */
.L_x_2:
[----:B------:R-:W-:-:S13]  /*01a0*/  ISETP.GE.AND P0, PT, R5, UR9, PT ;  /* 0x0000000905007c0c */ /* 0x000fda000bf06270 */
[----:B------:R-:W-:Y:S05]  /*01b0*/  @P0 BRA `(.L_x_1) ;  /* 0x0000000800880947 */ /* 0x000fea0003800000 */
[C---:B------:R-:W-:Y:S01]  /*01c0*/  VIADD R2, R5.reuse, -UR9 ;  /* 0x8000000905027c36 */ /* 0x040fe20008000000 */
[----:B------:R-:W-:-:S04]  /*01d0*/  IADD3 R4, PT, PT, -R5, UR9, RZ ;  /* 0x0000000905047c10 */ /* 0x000fc8000fffe1ff */
[----:B------:R-:W-:Y:S02]  /*01e0*/  ISETP.GT.U32.AND P0, PT, R2, -0x8, PT ;  /* 0xfffffff80200780c */ /* 0x000fe40003f04070 */
[----:B------:R-:W-:-:S04]  /*01f0*/  LOP3.LUT R19, R4, 0x7, RZ, 0xc0, !PT ;  /* 0x0000000704137812 */ /* 0x000fc800078ec0ff */
[----:B------:R-:W-:-:S07]  /*0200*/  ISETP.NE.AND P1, PT, R19, RZ, PT ;  /* 0x000000ff1300720c */ /* 0x000fce0003f25270 */
[----:B------:R-:W-:Y:S06]  /*0210*/  @P0 BRA `(.L_x_3) ;  /* 0x0000000400100947 */ /* 0x000fec0003800000 */
[----:B------:R-:W1:Y:S01]  /*0220*/  S2R R8, SR_CgaCtaId ;  /* 0x0000000000087919 */ /* 0x000e620000008800 */
[----:B------:R-:W2:Y:S01]  /*0230*/  LDC.64 R2, c[0x0][0x398] ;  /* 0x0000e600ff027b82 */ /* 0x000ea20000000a00 */
[----:B------:R-:W-:-:S05]  /*0240*/  MOV R7, 0x400 ;  /* 0x0000040000077802 */ /* 0x000fca0000000f00 */
[----:B------:R-:W-:Y:S02]  /*0250*/  VIADD R7, R7, 0x800 ;  /* 0x0000080007077836 */ /* 0x000fe40000000000 */
[----:B--2---:R-:W-:-:S03]  /*0260*/  IMAD.WIDE.U32 R2, R5, 0x4, R2 ;  /* 0x0000000405027825 */ /* 0x004fc600078e0002 */
[----:B------:R-:W-:Y:S02]  /*0270*/  IADD3 R2, P0, PT, R2, 0xc, RZ ;  /* 0x0000000c02027810 */ /* 0x000fe40007f1e0ff */
[----:B-1----:R-:W-:Y:S02]  /*0280*/  LEA R8, R8, R7, 0x18 ;  /* 0x0000000708087211 */ /* 0x002fe400078ec0ff */
[----:B------:R-:W-:Y:S01]  /*0290*/  LOP3.LUT R7, R4, 0xfffffff8, RZ, 0xc0, !PT ;  /* 0xfffffff804077812 */ /* 0x000fe200078ec0ff */
[----:B------:R-:W-:Y:S02]  /*02a0*/  IMAD.X R3, RZ, RZ, R3, P0 ;  /* 0x000000ffff037224 */ /* 0x000fe400000e0603 */
[----:B------:R-:W-:Y:S02]  /*02b0*/  IMAD R8, R5, 0x4, R8 ;  /* 0x0000000405087824 */ /* 0x000fe400078e0208 */
[----:B------:R-:W-:Y:S02]  /*02c0*/  IMAD.MOV R7, RZ, RZ, -R7 ;  /* 0x000000ffff077224 */ /* 0x000fe400078e0a07 */
[----:B------:R-:W-:-:S07]  /*02d0*/  VIADD R11, R8, 0x10 ;  /* 0x00000010080b7836 */ /* 0x000fce0000000000 */
.L_x_4:
[----:B------:R-:W2:Y:S04]  /*02e0*/  LDG.E.CONSTANT R14, desc[UR6][R2.64+-0x10] ;  /* 0xfffff006020e7981 */ /* 0x000ea8000c1e9900 */
[----:B------:R-:W2:Y:S04]  /*02f0*/  LDG.E.CONSTANT R21, desc[UR6][R2.64+-0xc] ;  /* 0xfffff40602157981 */ /* 0x000ea8000c1e9900 */
[----:B------:R-:W3:Y:S04]  /*0300*/  LDG.E.CONSTANT R18, desc[UR6][R2.64+-0x8] ;  /* 0xfffff80602127981 */ /* 0x000ee8000c1e9900 */
[----:B------:R-:W4:Y:S04]  /*0310*/  LDG.E.CONSTANT R25, desc[UR6][R2.64+-0x4] ;  /* 0xfffffc0602197981 */ /* 0x000f28000c1e9900 */
[----:B------:R-:W5:Y:S04]  /*0320*/  LDG.E.CONSTANT R12, desc[UR6][R2.64] ;  /* 0x00000006020c7981 */ /* 0x000f68000c1e9900 */
[----:B------:R-:W0:Y:S04]  /*0330*/  LDG.E.CONSTANT R15, desc[UR6][R2.64+0x4] ;  /* 0x00000406020f7981 */ /* 0x000e28000c1e9900 */
[----:B------:R-:W5:Y:S04]  /*0340*/  LDG.E.CONSTANT R10, desc[UR6][R2.64+0x8] ;  /* 0x00000806020a7981 */ /* 0x000f68000c1e9900 */
[----:B------:R-:W5:Y:S04]  /*0350*/  LDG.E.CONSTANT R13, desc[UR6][R2.64+0xc] ;  /* 0x00000c06020d7981 */ /* 0x000f68000c1e9900 */
[----:B------:R1:W5:Y:S01]  /*0360*/  LDG.E.CONSTANT R8, desc[UR6][R2.64+0x10] ;  /* 0x0000100602087981 */ /* 0x000362000c1e9900 */
[----:B------:R-:W-:-:S02]  /*0370*/  VIADD R7, R7, 0x8 ;  /* 0x0000000807077836 */ /* 0x000fc40000000000 */
[----:B------:R-:W-:-:S03]  /*0380*/  VIADD R5, R5, 0x8 ;  /* 0x0000000805057836 */ /* 0x000fc60000000000 */
[----:B------:R-:W-:Y:S02]  /*0390*/  ISETP.NE.AND P0, PT, R7, RZ, PT ;  /* 0x000000ff0700720c */ /* 0x000fe40003f05270 */
[----:B-1----:R-:W-:-:S05]  /*03a0*/  IADD3 R2, P2, PT, R2, 0x20, RZ ;  /* 0x0000002002027810 */ /* 0x002fca0007f5e0ff */
[----:B------:R-:W-:Y:S01]  /*03b0*/  IMAD.X R3, RZ, RZ, R3, P2 ;  /* 0x000000ffff037224 */ /* 0x000fe200010e0603 */
[----:B--2---:R-:W-:-:S04]  /*03c0*/  IADD3 R14, PT, PT, R21, 0x3, -R14 ;  /* 0x00000003150e7810 */ /* 0x004fc80007ffe80e */
[----:B------:R-:W-:Y:S02]  /*03d0*/  SHF.R.S32.HI R23, RZ, 0x1f, R14 ;  /* 0x0000001fff177819 */ /* 0x000fe4000001140e */
[----:B---3--:R-:W-:Y:S02]  /*03e0*/  IADD3 R21, PT, PT, R18, 0x3, -R21 ;  /* 0x0000000312157810 */ /* 0x008fe40007ffe815 */
[----:B----4-:R-:W-:Y:S02]  /*03f0*/  IADD3 R22, PT, PT, R25, 0x3, -R18 ;  /* 0x0000000319167810 */ /* 0x010fe40007ffe812 */
[----:B------:R-:W-:Y:S02]  /*0400*/  LEA.HI R23, R23, R14, RZ, 0x2 ;  /* 0x0000000e17177211 */ /* 0x000fe400078f10ff */
[----:B------:R-:W-:Y:S02]  /*0410*/  SHF.R.S32.HI R20, RZ, 0x1f, R21 ;  /* 0x0000001fff147819 */ /* 0x000fe40000011415 */
[----:B-----5:R-:W-:-:S02]  /*0420*/  IADD3 R18, PT, PT, R12, 0x3, -R25 ;  /* 0x000000030c127810 */ /* 0x020fc40007ffe819 */
[----:B------:R-:W-:Y:S02]  /*0430*/  SHF.R.S32.HI R27, RZ, 0x1f, R22 ;  /* 0x0000001fff1b7819 */ /* 0x000fe40000011416 */
[----:B------:R-:W-:Y:S02]  /*0440*/  LEA.HI.SX32 R14, R23, R6, 0x1e ;  /* 0x00000006170e7211 */ /* 0x000fe400078ff2ff */
[----:B------:R-:W-:Y:S02]  /*0450*/  LEA.HI R21, R20, R21, RZ, 0x2 ;  /* 0x0000001514157211 */ /* 0x000fe400078f10ff */
[----:B------:R-:W-:Y:S01]  /*0460*/  SHF.R.S32.HI R23, RZ, 0x1f, R18 ;  /* 0x0000001fff177819 */ /* 0x000fe20000011412 */
[----:B------:R-:W-:Y:S01]  /*0470*/  STS [R11+-0x10], R14 ;  /* 0xfffff00e0b007388 */ /* 0x000fe20000000800 */
[----:B0-----:R-:W-:Y:S02]  /*0480*/  IADD3 R6, PT, PT, R15, 0x3, -R12 ;  /* 0x000000030f067810 */ /* 0x001fe40007ffe80c */
[----:B------:R-:W-:-:S02]  /*0490*/  LEA.HI R27, R27, R22, RZ, 0x2 ;  /* 0x000000161b1b7211 */ /* 0x000fc400078f10ff */
[----:B------:R-:W-:Y:S02]  /*04a0*/  LEA.HI.SX32 R12, R21, R14, 0x1e ;  /* 0x0000000e150c7211 */ /* 0x000fe400078ff2ff */
[----:B------:R-:W-:Y:S02]  /*04b0*/  IADD3 R20, PT, PT, R10, 0x3, -R15 ;  /* 0x000000030a147810 */ /* 0x000fe40007ffe80f */
[----:B------:R-:W-:Y:S01]  /*04c0*/  LEA.HI R23, R23, R18, RZ, 0x2 ;  /* 0x0000001217177211 */ /* 0x000fe200078f10ff */
[----:B------:R-:W-:Y:S01]  /*04d0*/  STS [R11+-0xc], R12 ;  /* 0xfffff40c0b007388 */ /* 0x000fe20000000800 */
[----:B------:R-:W-:Y:S02]  /*04e0*/  SHF.R.S32.HI R15, RZ, 0x1f, R6 ;  /* 0x0000001fff0f7819 */ /* 0x000fe40000011406 */
[----:B------:R-:W-:Y:S02]  /*04f0*/  LEA.HI.SX32 R18, R27, R12, 0x1e ;  /* 0x0000000c1b127211 */ /* 0x000fe400078ff2ff */
[----:B------:R-:W-:-:S02]  /*0500*/  IADD3 R22, PT, PT, R13, 0x3, -R10 ;  /* 0x000000030d167810 */ /* 0x000fc40007ffe80a */
[----:B------:R-:W-:Y:S01]  /*0510*/  SHF.R.S32.HI R21, RZ, 0x1f, R20 ;  /* 0x0000001fff157819 */ /* 0x000fe20000011414 */
[----:B------:R-:W-:Y:S01]  /*0520*/  STS [R11+-0x8], R18 ;  /* 0xfffff8120b007388 */ /* 0x000fe20000000800 */
[----:B------:R-:W-:Y:S02]  /*0530*/  LEA.HI R15, R15, R6, RZ, 0x2 ;  /* 0x000000060f0f7211 */ /* 0x000fe400078f10ff */
[----:B------:R-:W-:Y:S02]  /*0540*/  LEA.HI.SX32 R10, R23, R18, 0x1e ;  /* 0x00000012170a7211 */ /* 0x000fe400078ff2ff */
[----:B------:R-:W-:Y:S02]  /*0550*/  IADD3 R13, PT, PT, R8, 0x3, -R13 ;  /* 0x00000003080d7810 */ /* 0x000fe40007ffe80d */
[----:B------:R-:W-:Y:S01]  /*0560*/  LEA.HI R21, R21, R20, RZ, 0x2 ;  /* 0x0000001415157211 */ /* 0x000fe200078f10ff */
[----:B------:R-:W-:Y:S01]  /*0570*/  STS [R11+-0x4], R10 ;  /* 0xfffffc0a0b007388 */ /* 0x000fe20000000800 */
[----:B------:R-:W-:-:S02]  /*0580*/  SHF.R.S32.HI R23, RZ, 0x1f, R22 ;  /* 0x0000001fff177819 */ /* 0x000fc40000011416 */
[----:B------:R-:W-:Y:S02]  /*0590*/  LEA.HI.SX32 R8, R15, R10, 0x1e ;  /* 0x0000000a0f087211 */ /* 0x000fe400078ff2ff */
[----:B------:R-:W-:Y:S02]  /*05a0*/  LEA.HI R23, R23, R22, RZ, 0x2 ;  /* 0x0000001617177211 */ /* 0x000fe400078f10ff */
[----:B------:R-:W-:Y:S01]  /*05b0*/  SHF.R.S32.HI R6, RZ, 0x1f, R13 ;  /* 0x0000001fff067819 */ /* 0x000fe2000001140d */
[----:B------:R-:W-:Y:S01]  /*05c0*/  STS [R11], R8 ;  /* 0x000000080b007388 */ /* 0x000fe20000000800 */
[----:B------:R-:W-:Y:S02]  /*05d0*/  LEA.HI.SX32 R20, R21, R8, 0x1e ;  /* 0x0000000815147211 */ /* 0x000fe400078ff2ff */
[----:B------:R-:W-:Y:S02]  /*05e0*/  LEA.HI R13, R6, R13, RZ, 0x2 ;  /* 0x0000000d060d7211 */ /* 0x000fe400078f10ff */
[----:B------:R-:W-:Y:S01]  /*05f0*/  LEA.HI.SX32 R22, R23, R20, 0x1e ;  /* 0x0000001417167211 */ /* 0x000fe200078ff2ff */
[----:B------:R-:W-:Y:S03]  /*0600*/  STS [R11+0x4], R20 ;  /* 0x000004140b007388 */ /* 0x000fe60000000800 */
[----:B------:R-:W-:Y:S01]  /*0610*/  LEA.HI.SX32 R6, R13, R22, 0x1e ;  /* 0x000000160d067211 */ /* 0x000fe200078ff2ff */
[----:B------:R-:W-:Y:S04]  /*0620*/  STS [R11+0x8], R22 ;  /* 0x000008160b007388 */ /* 0x000fe80000000800 */
[----:B------:R0:W-:Y:S02]  /*0630*/  STS [R11+0xc], R6 ;  /* 0x00000c060b007388 */ /* 0x0001e40000000800 */
[----:B0-----:R-:W-:Y:S01]  /*0640*/  VIADD R11, R11, 0x20 ;  /* 0x000000200b0b7836 */ /* 0x001fe20000000000 */
[----:B------:R-:W-:Y:S06]  /*0650*/  @P0 BRA `(.L_x_4) ;  /* 0xfffffffc00200947 */ /* 0x000fec000383ffff */
.L_x_3:
[----:B------:R-:W-:Y:S05]  /*0660*/  @!P1 BRA `(.L_x_1) ;  /* 0x00000004005c9947 */ /* 0x000fea0003800000 */
[----:B------:R-:W-:Y:S02]  /*0670*/  ISETP.GE.U32.AND P0, PT, R19, 0x4, PT ;  /* 0x000000041300780c */ /* 0x000fe40003f06070 */
[----:B------:R-:W-:-:S04]  /*0680*/  LOP3.LUT R20, R4, 0x3, RZ, 0xc0, !PT ;  /* 0x0000000304147812 */ /* 0x000fc800078ec0ff */
[----:B------:R-:W-:-:S07]  /*0690*/  ISETP.NE.AND P1, PT, R20, RZ, PT ;  /* 0x000000ff1400720c */ /* 0x000fce0003f25270 */
[----:B------:R-:W-:Y:S06]  /*06a0*/  @!P0 BRA `(.L_x_5) ;  /* 0x0000000000a08947 */ /* 0x000fec0003800000 */
[----:B------:R-:W1:Y:S01]  /*06b0*/  LDC.64 R12, c[0x0][0x398] ;  /* 0x0000e600ff0c7b82 */ /* 0x000e620000000a00 */
[C---:B------:R-:W-:Y:S02]  /*06c0*/  VIADD R15, R5.reuse, 0x1 ;  /* 0x00000001050f7836 */ /* 0x040fe40000000000 */
[C---:B------:R-:W-:Y:S02]  /*06d0*/  VIADD R7, R5.reuse, 0x2 ;  /* 0x0000000205077836 */ /* 0x040fe40000000000 */
[----:B-1----:R-:W-:-:S04]  /*06e0*/  IMAD.WIDE.U32 R10, R5, 0x4, R12 ;  /* 0x00000004050a7825 */ /* 0x002fc800078e000c */
[--C-:B------:R-:W-:Y:S01]  /*06f0*/  IMAD.WIDE R2, R5, 0x4, R12.reuse ;  /* 0x0000000405027825 */ /* 0x100fe200078e020c */
[----:B------:R-:W2:Y:S03]  /*0700*/  LDG.E.CONSTANT R19, desc[UR6][R10.64] ;  /* 0x000000060a137981 */ /* 0x000ea6000c1e9900 */
[--C-:B------:R-:W-:Y:S01]  /*0710*/  IMAD.WIDE.U32 R14, R15, 0x4, R12.reuse ;  /* 0x000000040f0e7825 */ /* 0x100fe200078e000c */
[----:B------:R-:W2:Y:S03]  /*0720*/  LDG.E.CONSTANT R8, desc[UR6][R2.64+-0x4] ;  /* 0xfffffc0602087981 */ /* 0x000ea6000c1e9900 */
[----:B------:R-:W-:Y:S01]  /*0730*/  IMAD.WIDE.U32 R12, R7, 0x4, R12 ;  /* 0x00000004070c7825 */ /* 0x000fe200078e000c */
[----:B------:R-:W3:Y:S04]  /*0740*/  LDG.E.CONSTANT R21, desc[UR6][R2.64+0x4] ;  /* 0x0000040602157981 */ /* 0x000ee8000c1e9900 */
[----:B------:R1:W4:Y:S04]  /*0750*/  LDG.E.CONSTANT R14, desc[UR6][R14.64] ;  /* 0x000000060e0e7981 */ /* 0x000328000c1e9900 */
[----:B------:R-:W3:Y:S04]  /*0760*/  LDG.E.CONSTANT R12, desc[UR6][R12.64] ;  /* 0x000000060c0c7981 */ /* 0x000ee8000c1e9900 */
[----:B------:R-:W5:Y:S04]  /*0770*/  LDG.E.CONSTANT R23, desc[UR6][R10.64+0xc] ;  /* 0x00000c060a177981 */ /* 0x000f68000c1e9900 */
[----:B------:R-:W5:Y:S01]  /*0780*/  LDG.E.CONSTANT R22, desc[UR6][R2.64+0x8] ;  /* 0x0000080602167981 */ /* 0x000f62000c1e9900 */
[----:B------:R-:W0:Y:S01]  /*0790*/  S2R R7, SR_CgaCtaId ;  /* 0x0000000000077919 */ /* 0x000e220000008800 */
[----:B--2---:R-:W-:-:S04]  /*07a0*/  IADD3 R8, PT, PT, R19, 0x3, -R8 ;  /* 0x0000000313087810 */ /* 0x004fc80007ffe808 */
[----:B-1----:R-:W-:Y:S02]  /*07b0*/  SHF.R.S32.HI R15, RZ, 0x1f, R8 ;  /* 0x0000001fff0f7819 */ /* 0x002fe40000011408 */
[----:B----4-:R-:W-:Y:S02]  /*07c0*/  IADD3 R18, PT, PT, R14, 0x3, -R19 ;  /* 0x000000030e127810 */ /* 0x010fe40007ffe813 */
[----:B------:R-:W-:Y:S02]  /*07d0*/  LEA.HI R15, R15, R8, RZ, 0x2 ;  /* 0x000000080f0f7211 */ /* 0x000fe400078f10ff */
[----:B------:R-:W-:Y:S02]  /*07e0*/  SHF.R.S32.HI R19, RZ, 0x1f, R18 ;  /* 0x0000001fff137819 */ /* 0x000fe40000011412 */
[----:B---3--:R-:W-:Y:S02]  /*07f0*/  IADD3 R21, PT, PT, R12, 0x3, -R21 ;  /* 0x000000030c157810 */ /* 0x008fe40007ffe815 */
[----:B------:R-:W-:-:S02]  /*0800*/  MOV R12, 0x400 ;  /* 0x00000400000c7802 */ /* 0x000fc40000000f00 */
[----:B------:R-:W-:Y:S02]  /*0810*/  LEA.HI R18, R19, R18, RZ, 0x2 ;  /* 0x0000001213127211 */ /* 0x000fe400078f10ff */
[----:B------:R-:W-:Y:S02]  /*0820*/  SHF.R.S32.HI R8, RZ, 0x1f, R21 ;  /* 0x0000001fff087819 */ /* 0x000fe40000011415 */
[----:B-----5:R-:W-:Y:S02]  /*0830*/  IADD3 R22, PT, PT, R23, 0x3, -R22 ;  /* 0x0000000317167810 */ /* 0x020fe40007ffe816 */
[----:B------:R-:W-:Y:S01]  /*0840*/  LEA.HI.SX32 R15, R15, R6, 0x1e ;  /* 0x000000060f0f7211 */ /* 0x000fe200078ff2ff */
[----:B------:R-:W-:Y:S01]  /*0850*/  VIADD R12, R12, 0x800 ;  /* 0x000008000c0c7836 */ /* 0x000fe20000000000 */
[----:B------:R-:W-:Y:S02]  /*0860*/  LEA.HI R21, R8, R21, RZ, 0x2 ;  /* 0x0000001508157211 */ /* 0x000fe400078f10ff */
[----:B------:R-:W-:-:S02]  /*0870*/  SHF.R.S32.HI R3, RZ, 0x1f, R22 ;  /* 0x0000001fff037819 */ /* 0x000fc40000011416 */
[----:B------:R-:W-:Y:S02]  /*0880*/  LEA.HI.SX32 R18, R18, R15, 0x1e ;  /* 0x0000000f12127211 */ /* 0x000fe400078ff2ff */
[----:B0-----:R-:W-:Y:S02]  /*0890*/  LEA R12, R7, R12, 0x18 ;  /* 0x0000000c070c7211 */ /* 0x001fe400078ec0ff */
[----:B------:R-:W-:Y:S02]  /*08a0*/  LEA.HI R6, R3, R22, RZ, 0x2 ;  /* 0x0000001603067211 */ /* 0x000fe400078f10ff */
[----:B------:R-:W-:Y:S01]  /*08b0*/  LEA.HI.SX32 R21, R21, R18, 0x1e ;  /* 0x0000001215157211 */ /* 0x000fe200078ff2ff */
[----:B------:R-:W-:-:S03]  /*08c0*/  IMAD R12, R5, 0x4, R12 ;  /* 0x00000004050c7824 */ /* 0x000fc600078e020c */
[----:B------:R-:W-:Y:S02]  /*08d0*/  LEA.HI.SX32 R6, R6, R21, 0x1e ;  /* 0x0000001506067211 */ /* 0x000fe400078ff2ff */
[----:B------:R1:W-:Y:S04]  /*08e0*/  STS [R12], R15 ;  /* 0x0000000f0c007388 */ /* 0x0003e80000000800 */
[----:B------:R1:W-:Y:S04]  /*08f0*/  STS [R12+0x4], R18 ;  /* 0x000004120c007388 */ /* 0x0003e80000000800 */
[----:B------:R1:W-:Y:S04]  /*0900*/  STS [R12+0x8], R21 ;  /* 0x000008150c007388 */ /* 0x0003e80000000800 */
[----:B------:R1:W-:Y:S01]  /*0910*/  STS [R12+0xc], R6 ;  /* 0x00000c060c007388 */ /* 0x0003e20000000800 */
[----:B------:R-:W-:-:S07]  /*0920*/  VIADD R5, R5, 0x4 ;  /* 0x0000000405057836 */ /* 0x000fce0000000000 */
.L_x_5:
[----:B------:R-:W-:Y:S05]  /*0930*/  @!P1 BRA `(.L_x_1) ;  /* 0x0000000000a89947 */ /* 0x000fea0003800000 */
[----:B------:R-:W-:Y:S02]  /*0940*/  ISETP.NE.AND P0, PT, R20, 0x1, PT ;  /* 0x000000011400780c */ /* 0x000fe40003f05270 */
[----:B------:R-:W-:-:S04]  /*0950*/  LOP3.LUT R4, R4, 0x1, RZ, 0xc0, !PT ;  /* 0x0000000104047812 */ /* 0x000fc800078ec0ff */
[----:B------:R-:W-:-:S07]  /*0960*/  ISETP.NE.U32.AND P1, PT, R4, 0x1, PT ;  /* 0x000000010400780c */ /* 0x000fce0003f25070 */
[----:B------:R-:W-:Y:S06]  /*0970*/  @!P0 BRA `(.L_x_6) ;  /* 0x0000000000588947 */ /* 0x000fec0003800000 */
[----:B------:R-:W2:Y:S02]  /*0980*/  LDC.64 R2, c[0x0][0x398] ;  /* 0x0000e600ff027b82 */ /* 0x000ea40000000a00 */
[----:B--2---:R-:W-:-:S04]  /*0990*/  IMAD.WIDE R10, R5, 0x4, R2 ;  /* 0x00000004050a7825 */ /* 0x004fc800078e0202 */
[----:B------:R-:W-:Y:S02]  /*09a0*/  IMAD.WIDE.U32 R2, R5, 0x4, R2 ;  /* 0x0000000405027825 */ /* 0x000fe400078e0002 */
[----:B------:R-:W2:Y:S04]  /*09b0*/  LDG.E.CONSTANT R10, desc[UR6][R10.64+-0x4] ;  /* 0xfffffc060a0a7981 */ /* 0x000ea8000c1e9900 */
[----:B------:R-:W2:Y:S04]  /*09c0*/  LDG.E.CONSTANT R7, desc[UR6][R2.64] ;  /* 0x0000000602077981 */ /* 0x000ea8000c1e9900 */
[----:B------:R3:W4:Y:S01]  /*09d0*/  LDG.E.CONSTANT R4, desc[UR6][R2.64+0x4] ;  /* 0x0000040602047981 */ /* 0x000722000c1e9900 */
[----:B-1----:R-:W-:Y:S01]  /*09e0*/  MOV R12, 0x400 ;  /* 0x00000400000c7802 */ /* 0x002fe20000000f00 */
[----:B------:R-:W1:Y:S04]  /*09f0*/  S2R R15, SR_CgaCtaId ;  /* 0x00000000000f7919 */ /* 0x000e680000008800 */
[----:B------:R-:W-:-:S05]  /*0a00*/  VIADD R12, R12, 0x800 ;  /* 0x000008000c0c7836 */ /* 0x000fca0000000000 */
[----:B-1----:R-:W-:-:S05]  /*0a10*/  LEA R12, R15, R12, 0x18 ;  /* 0x0000000c0f0c7211 */ /* 0x002fca00078ec0ff */
[C---:B---3--:R-:W-:Y:S02]  /*0a20*/  IMAD R3, R5.reuse, 0x4, R12 ;  /* 0x0000000405037824 */ /* 0x048fe400078e020c */
[----:B------:R-:W-:Y:S01]  /*0a30*/  VIADD R5, R5, 0x2 ;  /* 0x0000000205057836 */ /* 0x000fe20000000000 */
[----:B--2---:R-:W-:Y:S02]  /*0a40*/  IADD3 R8, PT, PT, R7, 0x3, -R10 ;  /* 0x0000000307087810 */ /* 0x004fe40007ffe80a */
[----:B----4-:R-:W-:Y:S02]  /*0a50*/  IADD3 R4, PT, PT, R4, 0x3, -R7 ;  /* 0x0000000304047810 */ /* 0x010fe40007ffe807 */
[----:B------:R-:W-:Y:S02]  /*0a60*/  SHF.R.S32.HI R13, RZ, 0x1f, R8 ;  /* 0x0000001fff0d7819 */ /* 0x000fe40000011408 */
[----:B------:R-:W-:Y:S02]  /*0a70*/  SHF.R.S32.HI R7, RZ, 0x1f, R4 ;  /* 0x0000001fff077819 */ /* 0x000fe40000011404 */
[----:B------:R-:W-:-:S02]  /*0a80*/  LEA.HI R13, R13, R8, RZ, 0x2 ;  /* 0x000000080d0d7211 */ /* 0x000fc400078f10ff */
[----:B------:R-:W-:Y:S02]  /*0a90*/  LEA.HI R7, R7, R4, RZ, 0x2 ;  /* 0x0000000407077211 */ /* 0x000fe400078f10ff */
[----:B------:R-:W-:-:S04]  /*0aa0*/  LEA.HI.SX32 R2, R13, R6, 0x1e ;  /* 0x000000060d027211 */ /* 0x000fc800078ff2ff */
[----:B0-----:R-:W-:Y:S01]  /*0ab0*/  LEA.HI.SX32 R6, R7, R2, 0x1e ;  /* 0x0000000207067211 */ /* 0x001fe200078ff2ff */
[----:B------:R2:W-:Y:S04]  /*0ac0*/  STS [R3], R2 ;  /* 0x0000000203007388 */ /* 0x0005e80000000800 */
[----:B------:R2:W-:Y:S02]  /*0ad0*/  STS [R3+0x4], R6 ;  /* 0x0000040603007388 */ /* 0x0005e40000000800 */
.L_x_6:
[----:B------:R-:W-:Y:S05]  /*0ae0*/  @P1 BRA `(.L_x_1) ;  /* 0x00000000003c1947 */ /* 0x000fea0003800000 */
[----:B------:R-:W2:Y:S02]  /*0af0*/  LDC.64 R10, c[0x0][0x398] ;  /* 0x0000e600ff0a7b82 */ /* 0x000ea40000000a00 */
[----:B--2---:R-:W-:-:S04]  /*0b00*/  IMAD.WIDE R2, R5, 0x4, R10 ;  /* 0x0000000405027825 */ /* 0x004fc800078e020a */
[----:B------:R-:W-:Y:S02]  /*0b10*/  IMAD.WIDE.U32 R10, R5, 0x4, R10 ;  /* 0x00000004050a7825 */ /* 0x000fe400078e000a */
[----:B------:R-:W2:Y:S04]  /*0b20*/  LDG.E.CONSTANT R2, desc[UR6][R2.64+-0x4] ;  /* 0xfffffc0602027981 */ /* 0x000ea8000c1e9900 */
[----:B------:R-:W2:Y:S01]  /*0b30*/  LDG.E.CONSTANT R11, desc[UR6][R10.64] ;  /* 0x000000060a0b7981 */ /* 0x000ea2000c1e9900 */
[----:B------:R-:W-:Y:S01]  /*0b40*/  MOV R7, 0x400 ;  /* 0x0000040000077802 */ /* 0x000fe20000000f00 */
[----:B------:R-:W3:Y:S04]  /*0b50*/  S2R R13, SR_CgaCtaId ;  /* 0x00000000000d7919 */ /* 0x000ee80000008800 */
[----:B------:R-:W-:-:S05]  /*0b60*/  VIADD R8, R7, 0x800 ;  /* 0x0000080007087836 */ /* 0x000fca0000000000 */
[----:B---3--:R-:W-:Y:S02]  /*0b70*/  LEA R8, R13, R8, 0x18 ;  /* 0x000000080d087211 */ /* 0x008fe400078ec0ff */
[----:B--2---:R-:W-:-:S04]  /*0b80*/  IADD3 R4, PT, PT, R11, 0x3, -R2 ;  /* 0x000000030b047810 */ /* 0x004fc80007ffe802 */
[----:B------:R-:W-:-:S04]  /*0b90*/  SHF.R.S32.HI R7, RZ, 0x1f, R4 ;  /* 0x0000001fff077819 */ /* 0x000fc80000011404 */
[----:B------:R-:W-:Y:S01]  /*0ba0*/  LEA.HI R7, R7, R4, RZ, 0x2 ;  /* 0x0000000407077211 */ /* 0x000fe200078f10ff */
[----:B------:R-:W-:-:S03]  /*0bb0*/  IMAD R4, R5, 0x4, R8 ;  /* 0x0000000405047824 */ /* 0x000fc600078e0208 */
[----:B------:R-:W-:-:S05]  /*0bc0*/  LEA.HI.SX32 R7, R7, R6, 0x1e ;  /* 0x0000000607077211 */ /* 0x000fca00078ff2ff */
[----:B------:R3:W-:Y:S02]  /*0bd0*/  STS [R4], R7 ;  /* 0x0000000704007388 */ /* 0x0007e40000000800 */
.L_x_1:
[----:B------:R-:W-:Y:S05]  /*0be0*/  BSYNC.RECONVERGENT B0 ;  /* 0x0000000000007941 */ /* 0x000fea0003800200 */
.L_x_0:
[----:B------:R-:W4:Y:S01]  /*0bf0*/  LDCU UR4, c[0x0][0x3ac] ;  /* 0x00007580ff0477ac */ /* 0x000f220008000800 */
[----:B------:R-:W-:Y:S02]  /*0c00*/  IMAD.MOV.U32 R10, RZ, RZ, RZ ;  /* 0x000000ffff0a7224 */ /* 0x000fe400078e00ff */
[----:B--2---:R-:W-:Y:S01]  /*0c10*/  IMAD.MOV.U32 R3, RZ, RZ, RZ ;  /* 0x000000ffff037224 */ /* 0x004fe200078e00ff */
[----:B----4-:R-:W-:Y:S01]  /*0c20*/  UISETP.GE.AND UP0, UPT, UR4, 0x1, UPT ;  /* 0x000000010400788c */ /* 0x010fe2000bf06270 */
[----:B------:R-:W-:Y:S08]  /*0c30*/  BAR.SYNC.DEFER_BLOCKING 0x0 ;  /* 0x0000000000007b1d */ /* 0x000ff00000010000 */
[----:B------:R-:W-:Y:S05]  /*0c40*/  BRA.U !UP0, `(.L_x_7) ;  /* 0x0000000108847547 */ /* 0x000fea000b800000 */
[----:B------:R-:W2:Y:S01]  /*0c50*/  S2R R5, SR_CgaCtaId ;  /* 0x0000000000057919 */ /* 0x000ea20000008800 */
[----:B------:R-:W-:Y:S01]  /*0c60*/  MOV R2, 0x400 ;  /* 0x0000040000027802 */ /* 0x000fe20000000f00 */
[----:B---3--:R-:W-:-:S03]  /*0c70*/  IMAD.MOV.U32 R7, RZ, RZ, RZ ;  /* 0x000000ffff077224 */ /* 0x008fc600078e00ff */
[----:B--2---:R-:W-:Y:S01]  /*0c80*/  LEA R3, R5, R2, 0x18 ;  /* 0x0000000205037211 */ /* 0x004fe200078ec0ff */
[----:B------:R-:W-:-:S05]  /*0c90*/  VIADD R2, R2, 0x800 ;  /* 0x0000080002027836 */ /* 0x000fca0000000000 */
[----:B------:R-:W2:Y:S01]  /*0ca0*/  LDS R3, [R3+0x800] ;  /* 0x0008000003037984 */ /* 0x000ea20000000800 */
[----:B01----:R-:W-:Y:S01]  /*0cb0*/  LEA R6, R5, R2, 0x18 ;  /* 0x0000000205067211 */ /* 0x003fe200078ec0ff */
[----:B------:R-:W-:Y:S01]  /*0cc0*/  IMAD.MOV.U32 R2, RZ, RZ, RZ ;  /* 0x000000ffff027224 */ /* 0x000fe200078e00ff */
[----:B--2---:R-:W-:-:S13]  /*0cd0*/  ISETP.LE.AND P0, PT, R3, UR8, PT ;  /* 0x0000000803007c0c */ /* 0x004fda000bf03270 */
[----:B------:R-:W-:Y:S05]  /*0ce0*/  @!P0 BRA `(.L_x_8) ;  /* 0x0000000000388947 */ /* 0x000fea0003800000 */
[----:B------:R-:W-:Y:S01]  /*0cf0*/  IMAD.MOV.U32 R2, RZ, RZ, R3 ;  /* 0x000000ffff027224 */ /* 0x000fe200078e0003 */
[----:B------:R-:W0:Y:S01]  /*0d00*/  LDCU UR4, c[0x0][0x3ac] ;  /* 0x00007580ff0477ac */ /* 0x000e220008000800 */
[----:B------:R-:W-:-:S05]  /*0d10*/  NOP ;  /* 0x0000000000007918 */ /* 0x000fca0000000000 */
.L_x_9:
[----:B------:R-:W-:Y:S02]  /*0d20*/  VIADD R7, R7, 0x1 ;  /* 0x0000000107077836 */ /* 0x000fe40000000000 */
[----:B------:R-:W-:Y:S02]  /*0d30*/  IMAD.MOV.U32 R10, RZ, RZ, RZ ;  /* 0x000000ffff0a7224 */ /* 0x000fe400078e00ff */
[----:B------:R-:W-:Y:S01]  /*0d40*/  IMAD.MOV.U32 R3, RZ, RZ, RZ ;  /* 0x000000ffff037224 */ /* 0x000fe200078e00ff */
[----:B0-----:R-:W-:-:S13]  /*0d50*/  ISETP.NE.AND P0, PT, R7, UR4, PT ;  /* 0x0000000407007c0c */ /* 0x001fda000bf05270 */
[----:B------:R-:W-:Y:S05]  /*0d60*/  @!P0 BRA `(.L_x_7) ;  /* 0x00000000003c8947 */ /* 0x000fea0003800000 */
[----:B------:R-:W-:Y:S02]  /*0d70*/  IMAD R3, R7, 0x4, R6 ;  /* 0x0000000407037824 */ /* 0x000fe400078e0206 */
[----:B------:R-:W-:-:S03]  /*0d80*/  IMAD.MOV.U32 R4, RZ, RZ, R2 ;  /* 0x000000ffff047224 */ /* 0x000fc600078e0002 */
[----:B------:R-:W0:Y:S02]  /*0d90*/  LDS R2, [R3] ;  /* 0x0000000003027984 */ /* 0x000e240000000800 */
[----:B0-----:R-:W-:-:S13]  /*0da0*/  ISETP.LE.AND P0, PT, R2, UR8, PT ;  /* 0x0000000802007c0c */ /* 0x001fda000bf03270 */
[----:B------:R-:W-:Y:S05]  /*0db0*/  @P0 BRA `(.L_x_9) ;  /* 0xfffffffc00d80947 */ /* 0x000fea000383ffff */
[----:B------:R-:W-:-:S07]  /*0dc0*/  IMAD.MOV.U32 R2, RZ, RZ, R4 ;  /* 0x000000ffff027224 */ /* 0x000fce00078e0004 */
.L_x_8:
[----:B------:R-:W-:Y:S01]  /*0dd0*/  ISETP.NE.AND P0, PT, R7, RZ, PT ;  /* 0x000000ff0700720c */ /* 0x000fe20003f05270 */
[----:B------:R-:W-:Y:S01]  /*0de0*/  IMAD.MOV.U32 R10, RZ, RZ, RZ ;  /* 0x000000ffff0a7224 */ /* 0x000fe200078e00ff */
[----:B------:R-:W-:Y:S01]  /*0df0*/  IADD3 R2, PT, PT, -R2, UR8, RZ ;  /* 0x0000000802027c10 */ /* 0x000fe2000fffe1ff */
[----:B------:R-:W-:-:S10]  /*0e00*/  IMAD.MOV.U32 R3, RZ, RZ, RZ ;  /* 0x000000ffff037224 */ /* 0x000fd400078e00ff */
[----:B------:R-:W-:Y:S05]  /*0e10*/  @!P0 BRA `(.L_x_7) ;  /* 0x0000000000108947 */ /* 0x000fea0003800000 */
[----:B------:R-:W0:Y:S02]  /*0e20*/  LDC.64 R4, c[0x0][0x398] ;  /* 0x0000e600ff047b82 */ /* 0x000e240000000a00 */
[----:B0-----:R-:W-:-:S05]  /*0e30*/  IMAD.WIDE.U32 R4, R7, 0x4, R4 ;  /* 0x0000000407047825 */ /* 0x001fca00078e0004 */
[----:B------:R2:W5:Y:S01]  /*0e40*/  LDG.E.CONSTANT R3, desc[UR6][R4.64+-0x4] ;  /* 0xfffffc0604037981 */ /* 0x000562000c1e9900 */
[----:B------:R-:W-:-:S07]  /*0e50*/  IMAD.MOV.U32 R10, RZ, RZ, R7 ;  /* 0x000000ffff0a7224 */ /* 0x000fce00078e0007 */
.L_x_7:
[----:B--23--:R-:W0:Y:S02]  /*0e60*/  LDC.64 R4, c[0x0][0x398] ;  /* 0x0000e600ff047b82 */ /* 0x00ce240000000a00 */
[----:B01----:R-:W-:-:S05]  /*0e70*/  IMAD.WIDE.U32 R6, R10, 0x4, R4 ;  /* 0x000000040a067825 */ /* 0x003fca00078e0004 */
[----:B------:R-:W2:Y:S01]  /*0e80*/  LDG.E.CONSTANT R8, desc[UR6][R6.64] ;  /* 0x0000000606087981 */ /* 0x000ea2000c1e9900 */
[----:B-----5:R-:W-:-:S05]  /*0e90*/  IMAD R19, R2, 0x4, R3 ;  /* 0x0000000402137824 */ /* 0x020fca00078e0203 */
[----:B--2---:R-:W-:-:S13]  /*0ea0*/  ISETP.GT.AND P0, PT, R8, R19, PT ;  /* 0x000000130800720c */ /* 0x004fda0003f04270 */
[----:B------:R-:W-:Y:S05]  /*0eb0*/  @!P0 EXIT ;  /* 0x000000000000894d */ /* 0x000fea0003800000 */
[----:B------:R-:W-:Y:S01]  /*0ec0*/  ISETP.NE.AND P0, PT, R0, RZ, PT ;  /* 0x000000ff0000720c */ /* 0x000fe20003f05270 */
[----:B------:R-:W-:-:S12]  /*0ed0*/  BSSY.RECONVERGENT B0, `(.L_x_10) ;  /* 0x000008e000007945 */ /* 0x000fd80003800200 */
[----:B------:R-:W-:Y:S05]  /*0ee0*/  @P0 BRA `(.L_x_11) ;  /* 0x0000000800300947 */ /* 0x000fea0003800000 */
[----:B------:R-:W-:Y:S01]  /*0ef0*/  ISETP.NE.AND P0, PT, R10, RZ, PT ;  /* 0x000000ff0a00720c */ /* 0x000fe20003f05270 */
[----:B------:R-:W-:Y:S02]  /*0f00*/  IMAD.MOV.U32 R21, RZ, RZ, RZ ;  /* 0x000000ffff157224 */ /* 0x000fe400078e00ff */
[----:B------:R-:W-:-:S10]  /*0f10*/  IMAD.MOV.U32 R18, RZ, RZ, RZ ;  /* 0x000000ffff127224 */ /* 0x000fd400078e00ff */
[----:B------:R-:W-:Y:S05]  /*0f20*/  @!P0 BRA `(.L_x_12) ;  /* 0x00000000001c8947 */ /* 0x000fea0003800000 */
[----:B------:R-:W0:Y:S02]  /*0f30*/  LDC.64 R6, c[0x0][0x398] ;  /* 0x0000e600ff067b82 */ /* 0x000e240000000a00 */
[----:B0-----:R-:W2:Y:S01]  /*0f40*/  LDG.E.CONSTANT R6, desc[UR6][R6.64] ;  /* 0x0000000606067981 */ /* 0x001ea2000c1e9900 */
[----:B------:R-:W-:Y:S02]  /*0f50*/  IMAD.MOV.U32 R21, RZ, RZ, 0x1 ;  /* 0x00000001ff157424 */ /* 0x000fe400078e00ff */
[----:B--2---:R-:W-:-:S05]  /*0f60*/  VIADD R11, R6, 0x3 ;  /* 0x00000003060b7836 */ /* 0x004fca0000000000 */
[----:B------:R-:W-:-:S04]  /*0f70*/  SHF.R.S32.HI R12, RZ, 0x1f, R11 ;  /* 0x0000001fff0c7819 */ /* 0x000fc8000001140b */
[----:B------:R-:W-:-:S04]  /*0f80*/  LEA.HI R12, R12, R11, RZ, 0x2 ;  /* 0x0000000b0c0c7211 */ /* 0x000fc800078f10ff */
[----:B------:R-:W-:-:S07]  /*0f90*/  LOP3.LUT R18, R12, 0xfffffffc, RZ, 0xc0, !PT ;  /* 0xfffffffc0c127812 */ /* 0x000fce00078ec0ff */
.L_x_12:
[----:B------:R-:W-:-:S13]  /*0fa0*/  ISETP.GE.U32.AND P0, PT, R21, R10, PT ;  /* 0x0000000a1500720c */ /* 0x000fda0003f06070 */
[----:B------:R-:W-:Y:S05]  /*0fb0*/  @P0 BRA `(.L_x_13) ;  /* 0x0000000400ec0947 */ /* 0x000fea0003800000 */
[----:B------:R-:W-:Y:S02]  /*0fc0*/  IMAD.IADD R20, R10, 0x1, -R21 ;  /* 0x000000010a147824 */ /* 0x000fe400078e0a15 */
[----:B------:R-:W-:-:S03]  /*0fd0*/  IMAD.IADD R10, R21, 0x1, -R10 ;  /* 0x00000001150a7824 */ /* 0x000fc600078e0a0a */
[----:B------:R-:W-:Y:S02]  /*0fe0*/  LOP3.LUT R25, R20, 0x7, RZ, 0xc0, !PT ;  /* 0x0000000714197812 */ /* 0x000fe400078ec0ff */
[----:B------:R-:W-:Y:S02]  /*0ff0*/  ISETP.GT.U32.AND P0, PT, R10, -0x8, PT ;  /* 0xfffffff80a00780c */ /* 0x000fe40003f04070 */
[----:B------:R-:W-:-:S11]  /*1000*/  ISETP.NE.AND P1, PT, R25, RZ, PT ;  /* 0x000000ff1900720c */ /* 0x000fd60003f25270 */
[----:B------:R-:W-:Y:S05]  /*1010*/  @P0 BRA `(.L_x_14) ;  /* 0x0000000000d40947 */ /* 0x000fea0003800000 */
[----:B------:R-:W-:Y:S01]  /*1020*/  IMAD.WIDE.U32 R6, R21, 0x4, R4 ;  /* 0x0000000415067825 */ /* 0x000fe200078e0004 */
[----:B------:R-:W-:Y:S02]  /*1030*/  LOP3.LUT R10, R20, 0x7ffffff8, RZ, 0xc0, !PT ;  /* 0x7ffffff8140a7812 */ /* 0x000fe400078ec0ff */
[----:B------:R-:W-:-:S03]  /*1040*/  IADD3 R6, P0, PT, R6, 0xc, RZ ;  /* 0x0000000c06067810 */ /* 0x000fc60007f1e0ff */
[----:B------:R-:W-:Y:S02]  /*1050*/  IMAD.MOV R10, RZ, RZ, -R10 ;  /* 0x000000ffff0a7224 */ /* 0x000fe400078e0a0a */
[----:B------:R-:W-:-:S08]  /*1060*/  IMAD.X R7, RZ, RZ, R7, P0 ;  /* 0x000000ffff077224 */ /* 0x000fd000000e0607 */
.L_x_15:
[----:B------:R-:W2:Y:S04]  /*1070*/  LDG.E.CONSTANT R14, desc[UR6][R6.64+-0x10] ;  /* 0xfffff006060e7981 */ /* 0x000ea8000c1e9900 */
[----:B------:R-:W2:Y:S04]  /*1080*/  LDG.E.CONSTANT R15, desc[UR6][R6.64+-0xc] ;  /* 0xfffff406060f7981 */ /* 0x000ea8000c1e9900 */
[----:B------:R-:W3:Y:S04]  /*1090*/  LDG.E.CONSTANT R11, desc[UR6][R6.64+-0x8] ;  /* 0xfffff806060b7981 */ /* 0x000ee8000c1e9900 */
[----:B------:R-:W4:Y:S04]  /*10a0*/  LDG.E.CONSTANT R12, desc[UR6][R6.64+-0x4] ;  /* 0xfffffc06060c7981 */ /* 0x000f28000c1e9900 */
[----:B------:R-:W5:Y:S04]  /*10b0*/  LDG.E.CONSTANT R13, desc[UR6][R6.64] ;  /* 0x00000006060d7981 */ /* 0x000f68000c1e9900 */
[----:B------:R-:W5:Y:S01]  /*10c0*/  LDG.E.CONSTANT R22, desc[UR6][R6.64+0xc] ;  /* 0x00000c0606167981 */ /* 0x000f62000c1e9900 */
[----:B--2---:R-:W-:-:S03]  /*10d0*/  IADD3 R24, PT, PT, R15, 0x3, -R14 ;  /* 0x000000030f187810 */ /* 0x004fc60007ffe80e */
[----:B------:R-:W2:Y:S01]  /*10e0*/  LDG.E.CONSTANT R14, desc[UR6][R6.64+0x4] ;  /* 0x00000406060e7981 */ /* 0x000ea2000c1e9900 */
[----:B------:R-:W-:Y:S02]  /*10f0*/  SHF.R.S32.HI R23, RZ, 0x1f, R24 ;  /* 0x0000001fff177819 */ /* 0x000fe40000011418 */
[----:B---3--:R-:W-:Y:S02]  /*1100*/  IADD3 R26, PT, PT, R11, 0x3, -R15 ;  /* 0x000000030b1a7810 */ /* 0x008fe40007ffe80f */
[----:B------:R-:W3:Y:S01]  /*1110*/  LDG.E.CONSTANT R15, desc[UR6][R6.64+0x8] ;  /* 0x00000806060f7981 */ /* 0x000ee2000c1e9900 */
[----:B------:R-:W-:Y:S02]  /*1120*/  LEA.HI R24, R23, R24, RZ, 0x2 ;  /* 0x0000001817187211 */ /* 0x000fe400078f10ff */
[----:B------:R-:W-:-:S04]  /*1130*/  SHF.R.S32.HI R23, RZ, 0x1f, R26 ;  /* 0x0000001fff177819 */ /* 0x000fc8000001141a */
[----:B------:R-:W-:Y:S02]  /*1140*/  LEA.HI R26, R23, R26, RZ, 0x2 ;  /* 0x0000001a171a7211 */ /* 0x000fe400078f10ff */
[----:B------:R0:W3:Y:S01]  /*1150*/  LDG.E.CONSTANT R23, desc[UR6][R6.64+0x10] ;  /* 0x0000100606177981 */ /* 0x0000e2000c1e9900 */
[----:B----4-:R-:W-:Y:S02]  /*1160*/  IADD3 R11, PT, PT, R12, 0x3, -R11 ;  /* 0x000000030c0b7810 */ /* 0x010fe40007ffe80b */
[----:B------:R-:W-:Y:S02]  /*1170*/  SHF.R.S32.HI R27, RZ, 0x2, R26 ;  /* 0x00000002ff1b7819 */ /* 0x000fe4000001141a */
[----:B------:R-:W-:Y:S02]  /*1180*/  SHF.R.S32.HI R26, RZ, 0x1f, R11 ;  /* 0x0000001fff1a7819 */ /* 0x000fe4000001140b */
[----:B-----5:R-:W-:Y:S02]  /*1190*/  IADD3 R12, PT, PT, R13, 0x3, -R12 ;  /* 0x000000030d0c7810 */ /* 0x020fe40007ffe80c */
[----:B------:R-:W-:-:S02]  /*11a0*/  LEA.HI.SX32 R24, R24, R27, 0x1e ;  /* 0x0000001b18187211 */ /* 0x000fc400078ff2ff */
[----:B------:R-:W-:Y:S02]  /*11b0*/  LEA.HI R11, R26, R11, RZ, 0x2 ;  /* 0x0000000b1a0b7211 */ /* 0x000fe400078f10ff */
[----:B------:R-:W-:Y:S02]  /*11c0*/  SHF.R.S32.HI R27, RZ, 0x1f, R12 ;  /* 0x0000001fff1b7819 */ /* 0x000fe4000001140c */
[----:B------:R-:W-:Y:S02]  /*11d0*/  LEA.HI.SX32 R11, R11, R24, 0x1e ;  /* 0x000000180b0b7211 */ /* 0x000fe400078ff2ff */
[----:B------:R-:W-:Y:S01]  /*11e0*/  LEA.HI R12, R27, R12, RZ, 0x2 ;  /* 0x0000000c1b0c7211 */ /* 0x000fe200078f10ff */
[----:B------:R-:W-:-:S03]  /*11f0*/  VIADD R10, R10, 0x8 ;  /* 0x000000080a0a7836 */ /* 0x000fc60000000000 */
[----:B------:R-:W-:Y:S02]  /*1200*/  LEA.HI.SX32 R11, R12, R11, 0x1e ;  /* 0x0000000b0c0b7211 */ /* 0x000fe400078ff2ff */
[----:B------:R-:W-:Y:S02]  /*1210*/  ISETP.NE.AND P0, PT, R10, RZ, PT ;  /* 0x000000ff0a00720c */ /* 0x000fe40003f05270 */
[----:B0-----:R-:W-:Y:S01]  /*1220*/  IADD3 R6, P2, PT, R6, 0x20, RZ ;  /* 0x0000002006067810 */ /* 0x001fe20007f5e0ff */
[----:B------:R-:W-:-:S04]  /*1230*/  VIADD R21, R21, 0x8 ;  /* 0x0000000815157836 */ /* 0x000fc80000000000 */
[----:B------:R-:W-:Y:S01]  /*1240*/  IMAD.X R7, RZ, RZ, R7, P2 ;  /* 0x000000ffff077224 */ /* 0x000fe200010e0607 */
[----:B--2---:R-:W-:-:S04]  /*1250*/  IADD3 R13, PT, PT, R14, 0x3, -R13 ;  /* 0x000000030e0d7810 */ /* 0x004fc80007ffe80d */
[----:B------:R-:W-:Y:S02]  /*1260*/  SHF.R.S32.HI R24, RZ, 0x1f, R13 ;  /* 0x0000001fff187819 */ /* 0x000fe4000001140d */
[----:B---3--:R-:W-:Y:S02]  /*1270*/  IADD3 R14, PT, PT, R15, 0x3, -R14 ;  /* 0x000000030f0e7810 */ /* 0x008fe40007ffe80e */
[----:B------:R-:W-:Y:S02]  /*1280*/  LEA.HI R24, R24, R13, RZ, 0x2 ;  /* 0x0000000d18187211 */ /* 0x000fe400078f10ff */
[----:B------:R-:W-:Y:S02]  /*1290*/  IADD3 R15, PT, PT, R22, 0x3, -R15 ;  /* 0x00000003160f7810 */ /* 0x000fe40007ffe80f */
[----:B------:R-:W-:Y:S02]  /*12a0*/  SHF.R.S32.HI R13, RZ, 0x1f, R14 ;  /* 0x0000001fff0d7819 */ /* 0x000fe4000001140e */
[----:B------:R-:W-:-:S02]  /*12b0*/  LEA.HI R11, R24, R11, RZ, 0x1e ;  /* 0x0000000b180b7211 */ /* 0x000fc400078ff0ff */
[----:B------:R-:W-:Y:S02]  /*12c0*/  SHF.R.S32.HI R12, RZ, 0x1f, R15 ;  /* 0x0000001fff0c7819 */ /* 0x000fe4000001140f */
[----:B------:R-:W-:Y:S02]  /*12d0*/  IADD3 R23, PT, PT, R23, 0x3, -R22 ;  /* 0x0000000317177810 */ /* 0x000fe40007ffe816 */
[----:B------:R-:W-:Y:S02]  /*12e0*/  LEA.HI R14, R13, R14, RZ, 0x2 ;  /* 0x0000000e0d0e7211 */ /* 0x000fe400078f10ff */
[----:B------:R-:W-:Y:S02]  /*12f0*/  LEA.HI R12, R12, R15, RZ, 0x2 ;  /* 0x0000000f0c0c7211 */ /* 0x000fe400078f10ff */
[----:B------:R-:W-:Y:S02]  /*1300*/  SHF.R.S32.HI R22, RZ, 0x1f, R23 ;  /* 0x0000001fff167819 */ /* 0x000fe40000011417 */
[----:B------:R-:W-:-:S02]  /*1310*/  LEA.HI R11, R14, R11, RZ, 0x1e ;  /* 0x0000000b0e0b7211 */ /* 0x000fc400078ff0ff */
[----:B------:R-:W-:Y:S02]  /*1320*/  LEA.HI R22, R22, R23, RZ, 0x2 ;  /* 0x0000001716167211 */ /* 0x000fe400078f10ff */
[----:B------:R-:W-:-:S04]  /*1330*/  LEA.HI R11, R12, R11, RZ, 0x1e ;  /* 0x0000000b0c0b7211 */ /* 0x000fc800078ff0ff */
[----:B------:R-:W-:-:S05]  /*1340*/  LEA.HI R11, R22, R11, RZ, 0x1e ;  /* 0x0000000b160b7211 */ /* 0x000fca00078ff0ff */
[----:B------:R-:W-:Y:S01]  /*1350*/  IMAD R18, R11, 0x4, R18 ;  /* 0x000000040b127824 */ /* 0x000fe200078e0212 */
[----:B------:R-:W-:Y:S06]  /*1360*/  @P0 BRA `(.L_x_15) ;  /* 0xfffffffc00400947 */ /* 0x000fec000383ffff */
.L_x_14:
[----:B------:R-:W-:Y:S05]  /*1370*/  @!P1 BRA `(.L_x_13) ;  /* 0x0000000000fc9947 */ /* 0x000fea0003800000 */
[----:B------:R-:W-:Y:S02]  /*1380*/  ISETP.GE.U32.AND P0, PT, R25, 0x4, PT ;  /* 0x000000041900780c */ /* 0x000fe40003f06070 */
[----:B------:R-:W-:-:S04]  /*1390*/  LOP3.LUT R26, R20, 0x3, RZ, 0xc0, !PT ;  /* 0x00000003141a7812 */ /* 0x000fc800078ec0ff */
[----:B------:R-:W-:-:S07]  /*13a0*/  ISETP.NE.AND P1, PT, R26, RZ, PT ;  /* 0x000000ff1a00720c */ /* 0x000fce0003f25270 */
[----:B------:R-:W-:Y:S06]  /*13b0*/  @!P0 BRA `(.L_x_16) ;  /* 0x00000000007c8947 */ /* 0x000fec0003800000 */
[C---:B------:R-:W-:Y:S02]  /*13c0*/  VIADD R13, R21.reuse, 0x1 ;  /* 0x00000001150d7836 */ /* 0x040fe40000000000 */
[----:B------:R-:W-:-:S04]  /*13d0*/  IMAD.WIDE.U32 R6, R21, 0x4, R4 ;  /* 0x0000000415067825 */ /* 0x000fc800078e0004 */
[--C-:B------:R-:W-:Y:S01]  /*13e0*/  IMAD.WIDE.U32 R12, R13, 0x4, R4.reuse ;  /* 0x000000040d0c7825 */ /* 0x100fe200078e0004 */
[----:B------:R-:W2:Y:S03]  /*13f0*/  LDG.E.CONSTANT R24, desc[UR6][R6.64] ;  /* 0x0000000606187981 */ /* 0x000ea6000c1e9900 */
[C---:B------:R-:W-:Y:S01]  /*1400*/  VIADD R15, R21.reuse, 0x2 ;  /* 0x00000002150f7836 */ /* 0x040fe20000000000 */
[----:B------:R-:W3:Y:S01]  /*1410*/  LDG.E.CONSTANT R22, desc[UR6][R6.64+0xc] ;  /* 0x00000c0606167981 */ /* 0x000ee2000c1e9900 */
[----:B------:R-:W-:-:S03]  /*1420*/  IMAD.WIDE R10, R21, 0x4, R4 ;  /* 0x00000004150a7825 */ /* 0x000fc600078e0204 */
[----:B------:R-:W2:Y:S01]  /*1430*/  LDG.E.CONSTANT R13, desc[UR6][R12.64] ;  /* 0x000000060c0d7981 */ /* 0x000ea2000c1e9900 */
[----:B------:R-:W-:-:S03]  /*1440*/  IMAD.WIDE.U32 R14, R15, 0x4, R4 ;  /* 0x000000040f0e7825 */ /* 0x000fc600078e0004 */
[----:B------:R-:W4:Y:S04]  /*1450*/  LDG.E.CONSTANT R23, desc[UR6][R10.64+-0x4] ;  /* 0xfffffc060a177981 */ /* 0x000f28000c1e9900 */
[----:B------:R-:W5:Y:S04]  /*1460*/  LDG.E.CONSTANT R14, desc[UR6][R14.64] ;  /* 0x000000060e0e7981 */ /* 0x000f68000c1e9900 */
[----:B------:R-:W5:Y:S04]  /*1470*/  LDG.E.CONSTANT R27, desc[UR6][R10.64+0x4] ;  /* 0x000004060a1b7981 */ /* 0x000f68000c1e9900 */
[----:B------:R-:W3:Y:S01]  /*1480*/  LDG.E.CONSTANT R29, desc[UR6][R10.64+0x8] ;  /* 0x000008060a1d7981 */ /* 0x000ee2000c1e9900 */
[----:B------:R-:W-:Y:S01]  /*1490*/  VIADD R21, R21, 0x4 ;  /* 0x0000000415157836 */ /* 0x000fe20000000000 */
[----:B--2---:R-:W-:-:S02]  /*14a0*/  IADD3 R25, PT, PT, R13, 0x3, -R24 ;  /* 0x000000030d197810 */ /* 0x004fc40007ffe818 */
[----:B----4-:R-:W-:Y:S02]  /*14b0*/  IADD3 R23, PT, PT, R24, 0x3, -R23 ;  /* 0x0000000318177810 */ /* 0x010fe40007ffe817 */
[----:B------:R-:W-:Y:S02]  /*14c0*/  SHF.R.S32.HI R24, RZ, 0x1f, R25 ;  /* 0x0000001fff187819 */ /* 0x000fe40000011419 */
[----:B------:R-:W-:Y:S02]  /*14d0*/  SHF.R.S32.HI R12, RZ, 0x1f, R23 ;  /* 0x0000001fff0c7819 */ /* 0x000fe40000011417 */
[----:B------:R-:W-:Y:S02]  /*14e0*/  LEA.HI R24, R24, R25, RZ, 0x2 ;  /* 0x0000001918187211 */ /* 0x000fe400078f10ff */
[----:B-----5:R-:W-:Y:S02]  /*14f0*/  IADD3 R27, PT, PT, R14, 0x3, -R27 ;  /* 0x000000030e1b7810 */ /* 0x020fe40007ffe81b */
[----:B------:R-:W-:-:S02]  /*1500*/  LEA.HI R12, R12, R23, RZ, 0x2 ;  /* 0x000000170c0c7211 */ /* 0x000fc400078f10ff */
[----:B------:R-:W-:Y:S02]  /*1510*/  SHF.R.S32.HI R14, RZ, 0x1f, R27 ;  /* 0x0000001fff0e7819 */ /* 0x000fe4000001141b */
[----:B---3--:R-:W-:Y:S02]  /*1520*/  IADD3 R22, PT, PT, R22, 0x3, -R29 ;  /* 0x0000000316167810 */ /* 0x008fe40007ffe81d */
[----:B------:R-:W-:Y:S02]  /*1530*/  SHF.R.U32.HI R7, RZ, 0x2, R24 ;  /* 0x00000002ff077819 */ /* 0x000fe40000011618 */
[----:B------:R-:W-:Y:S02]  /*1540*/  LEA.HI R14, R14, R27, RZ, 0x2 ;  /* 0x0000001b0e0e7211 */ /* 0x000fe400078f10ff */
[----:B------:R-:W-:Y:S02]  /*1550*/  SHF.R.S32.HI R11, RZ, 0x1f, R22 ;  /* 0x0000001fff0b7819 */ /* 0x000fe40000011416 */
[----:B------:R-:W-:-:S02]  /*1560*/  LEA.HI R7, R12, R7, RZ, 0x1e ;  /* 0x000000070c077211 */ /* 0x000fc400078ff0ff */
[----:B------:R-:W-:Y:S02]  /*1570*/  LEA.HI R22, R11, R22, RZ, 0x2 ;  /* 0x000000160b167211 */ /* 0x000fe400078f10ff */
[----:B------:R-:W-:-:S04]  /*1580*/  LEA.HI R7, R14, R7, RZ, 0x1e ;  /* 0x000000070e077211 */ /* 0x000fc800078ff0ff */
[----:B------:R-:W-:-:S05]  /*1590*/  LEA.HI R7, R22, R7, RZ, 0x1e ;  /* 0x0000000716077211 */ /* 0x000fca00078ff0ff */
[----:B------:R-:W-:-:S07]  /*15a0*/  IMAD R18, R7, 0x4, R18 ;  /* 0x0000000407127824 */ /* 0x000fce00078e0212 */
.L_x_16:
[----:B------:R-:W-:Y:S05]  /*15b0*/  @!P1 BRA `(.L_x_13) ;  /* 0x00000000006c9947 */ /* 0x000fea0003800000 */
[----:B------:R-:W-:Y:S02]  /*15c0*/  ISETP.NE.AND P0, PT, R26, 0x1, PT ;  /* 0x000000011a00780c */ /* 0x000fe40003f05270 */
[----:B------:R-:W-:-:S04]  /*15d0*/  LOP3.LUT R20, R20, 0x1, RZ, 0xc0, !PT ;  /* 0x0000000114147812 */ /* 0x000fc800078ec0ff */
[----:B------:R-:W-:-:S07]  /*15e0*/  ISETP.NE.U32.AND P1, PT, R20, 0x1, PT ;  /* 0x000000011400780c */ /* 0x000fce0003f25070 */
[----:B------:R-:W-:-:S04]  /*15f0*/  @P0 IMAD.WIDE.U32 R12, R21, 0x4, R4 ;  /* 0x00000004150c0825 */ /* 0x000fc800078e0004 */
[C-C-:B------:R-:W-:Y:S01]  /*1600*/  @P0 IMAD.WIDE R10, R21.reuse, 0x4, R4.reuse ;  /* 0x00000004150a0825 */ /* 0x140fe200078e0204 */
[----:B------:R-:W2:Y:S03]  /*1610*/  @P0 LDG.E.CONSTANT R15, desc[UR6][R12.64] ;  /* 0x000000060c0f0981 */ /* 0x000ea6000c1e9900 */
[----:B------:R-:W-:Y:S01]  /*1620*/  @P0 VIADD R21, R21, 0x2 ;  /* 0x0000000215150836 */ /* 0x000fe20000000000 */
[----:B------:R-:W2:Y:S03]  /*1630*/  @P0 LDG.E.CONSTANT R14, desc[UR6][R12.64+0x4] ;  /* 0x000004060c0e0981 */ /* 0x000ea6000c1e9900 */
[C-C-:B------:R-:W-:Y:S01]  /*1640*/  @!P1 IMAD.WIDE R6, R21.reuse, 0x4, R4.reuse ;  /* 0x0000000415069825 */ /* 0x140fe200078e0204 */
[----:B------:R-:W3:Y:S03]  /*1650*/  @P0 LDG.E.CONSTANT R10, desc[UR6][R10.64+-0x4] ;  /* 0xfffffc060a0a0981 */ /* 0x000ee6000c1e9900 */
[----:B------:R-:W-:-:S02]  /*1660*/  @!P1 IMAD.WIDE.U32 R4, R21, 0x4, R4 ;  /* 0x0000000415049825 */ /* 0x000fc400078e0004 */
[----:B------:R-:W4:Y:S04]  /*1670*/  @!P1 LDG.E.CONSTANT R6, desc[UR6][R6.64+-0x4] ;  /* 0xfffffc0606069981 */ /* 0x000f28000c1e9900 */
[----:B------:R-:W4:Y:S01]  /*1680*/  @!P1 LDG.E.CONSTANT R5, desc[UR6][R4.64] ;  /* 0x0000000604059981 */ /* 0x000f22000c1e9900 */
[----:B--2---:R-:W-:Y:S02]  /*1690*/  @P0 IADD3 R14, PT, PT, R14, 0x3, -R15 ;  /* 0x000000030e0e0810 */ /* 0x004fe40007ffe80f */
[----:B---3--:R-:W-:Y:S02]  /*16a0*/  @P0 IADD3 R20, PT, PT, R15, 0x3, -R10 ;  /* 0x000000030f140810 */ /* 0x008fe40007ffe80a */
[----:B------:R-:W-:Y:S02]  /*16b0*/  @P0 SHF.R.S32.HI R15, RZ, 0x1f, R14 ;  /* 0x0000001fff0f0819 */ /* 0x000fe4000001140e */
[----:B------:R-:W-:-:S02]  /*16c0*/  @P0 SHF.R.S32.HI R21, RZ, 0x1f, R20 ;  /* 0x0000001fff150819 */ /* 0x000fc40000011414 */
[----:B------:R-:W-:Y:S02]  /*16d0*/  @P0 LEA.HI R15, R15, R14, RZ, 0x2 ;  /* 0x0000000e0f0f0211 */ /* 0x000fe400078f10ff */
[----:B----4-:R-:W-:Y:S02]  /*16e0*/  @!P1 IADD3 R12, PT, PT, R5, 0x3, -R6 ;  /* 0x00000003050c9810 */ /* 0x010fe40007ffe806 */
[----:B------:R-:W-:Y:S02]  /*16f0*/  @P0 LEA.HI R20, R21, R20, RZ, 0x2 ;  /* 0x0000001415140211 */ /* 0x000fe400078f10ff */
[----:B------:R-:W-:Y:S02]  /*1700*/  @P0 SHF.R.U32.HI R15, RZ, 0x2, R15 ;  /* 0x00000002ff0f0819 */ /* 0x000fe4000001160f */
[----:B------:R-:W-:Y:S02]  /*1710*/  @!P1 SHF.R.S32.HI R11, RZ, 0x1f, R12 ;  /* 0x0000001fff0b9819 */ /* 0x000fe4000001140c */
[----:B------:R-:W-:-:S02]  /*1720*/  @P0 LEA.HI R15, R20, R15, RZ, 0x1e ;  /* 0x0000000f140f0211 */ /* 0x000fc400078ff0ff */
[----:B------:R-:W-:-:S03]  /*1730*/  @!P1 LEA.HI R11, R11, R12, RZ, 0x2 ;  /* 0x0000000c0b0b9211 */ /* 0x000fc600078f10ff */
[----:B------:R-:W-:Y:S01]  /*1740*/  @P0 IMAD R18, R15, 0x4, R18 ;  /* 0x000000040f120824 */ /* 0x000fe200078e0212 */
[----:B------:R-:W-:-:S05]  /*1750*/  @!P1 LOP3.LUT R11, R11, 0xfffffffc, RZ, 0xc0, !PT ;  /* 0xfffffffc0b0b9812 */ /* 0x000fca00078ec0ff */
[----:B------:R-:W-:-:S07]  /*1760*/  @!P1 IMAD.IADD R18, R18, 0x1, R11 ;  /* 0x0000000112129824 */ /* 0x000fce00078e020b */
.L_x_13:
[----:B------:R-:W0:Y:S01]  /*1770*/  S2UR UR5, SR_CgaCtaId ;  /* 0x00000000000579c3 */ /* 0x000e220000008800 */
[----:B------:R-:W-:Y:S02]  /*1780*/  UMOV UR4, 0x400 ;  /* 0x0000040000047882 */ /* 0x000fe40000000000 */
[----:B0-----:R-:W-:-:S09]  /*1790*/  ULEA UR4, UR5, UR4, 0x18 ;  /* 0x0000000405047291 */ /* 0x001fd2000f8ec0ff */
[----:B------:R0:W-:Y:S03]  /*17a0*/  STS [UR4+0x880], R18 ;  /* 0x00088012ff007988 */ /* 0x0001e60008000804 */
.L_x_11:
[----:B------:R-:W-:Y:S05]  /*17b0*/  BSYNC.RECONVERGENT B0 ;  /* 0x0000000000007941 */ /* 0x000fea0003800200 */
.L_x_10:
[----:B------:R-:W-:Y:S01]  /*17c0*/  IMAD.IADD R4, R8, 0x1, -R19 ;  /* 0x0000000108047824 */ /* 0x000fe200078e0a13 */
[----:B------:R-:W-:Y:S01]  /*17d0*/  BSSY.RECONVERGENT B0, `(.L_x_17) ;  /* 0x000005c000007945 */ /* 0x000fe20003800200 */
[----:B------:R-:W-:-:S03]  /*17e0*/  CS2R R6, SRZ ;  /* 0x0000000000067805 */ /* 0x000fc6000001ff00 */
[----:B------:R-:W-:Y:S02]  /*17f0*/  ISETP.GE.AND P0, PT, R17, R4, PT ;  /* 0x000000041100720c */ /* 0x000fe40003f06270 */
[----:B------:R-:W-:-:S11]  /*1800*/  CS2R R4, SRZ ;  /* 0x0000000000047805 */ /* 0x000fd6000001ff00 */
[----:B------:R-:W-:Y:S05]  /*1810*/  @P0 BRA `(.L_x_18) ;  /* 0x00000004005c0947 */ /* 0x000fea0003800000 */
[----:B------:R-:W1:Y:S01]  /*1820*/  LDC.64 R10, c[0x0][0x388] ;  /* 0x0000e200ff0a7b82 */ /* 0x000e620000000a00 */
[----:B------:R-:W-:Y:S01]  /*1830*/  IMAD R14, R9, 0x20, R16 ;  /* 0x00000020090e7824 */ /* 0x000fe200078e0210 */
[----:B------:R-:W2:Y:S01]  /*1840*/  LDCU.64 UR4, c[0x0][0x380] ;  /* 0x00007000ff0477ac */ /* 0x000ea20008000a00 */
[----:B------:R-:W-:Y:S02]  /*1850*/  IMAD.IADD R13, R17, 0x1, R19 ;  /* 0x00000001110d7824 */ /* 0x000fe400078e0213 */
[----:B------:R-:W-:-:S04]  /*1860*/  IMAD.SHL.U32 R14, R14, 0x10, RZ ;  /* 0x000000100e0e7824 */ /* 0x000fc800078e00ff */
[----:B------:R-:W-:-:S05]  /*1870*/  VIADD R4, R14, 0xf ;  /* 0x0000000f0e047836 */ /* 0x000fca0000000000 */
[----:B-1----:R-:W-:Y:S01]  /*1880*/  ISETP.GE.AND P0, PT, R4, R11, PT ;  /* 0x0000000b0400720c */ /* 0x002fe20003f06270 */
[----:B--2---:R-:W-:-:S12]  /*1890*/  IMAD.WIDE R12, R13, R10, UR4 ;  /* 0x000000040d0c7e25 */ /* 0x004fd8000f8e020a */
[----:B------:R-:W-:Y:S05]  /*18a0*/  @P0 BRA `(.L_x_19) ;  /* 0x0000000000100947 */ /* 0x000fea0003800000 */
[----:B------:R-:W-:-:S05]  /*18b0*/  IADD3 R4, P0, PT, R14, R12, RZ ;  /* 0x0000000c0e047210 */ /* 0x000fca0007f1e0ff */
[----:B------:R-:W-:-:S06]  /*18c0*/  IMAD.X R5, RZ, RZ, R13, P0 ;  /* 0x000000ffff057224 */ /* 0x000fcc00000e060d */
[----:B------:R-:W5:Y:S01]  /*18d0*/  LDG.E.128.CONSTANT R4, desc[UR6][R4.64] ;  /* 0x0000000604047981 */ /* 0x000f62000c1e9d00 */
[----:B------:R-:W-:Y:S05]  /*18e0*/  BRA `(.L_x_18) ;  /* 0x0000000400287947 */ /* 0x000fea0003800000 */
.L_x_19:
[----:B------:R-:W-:Y:S01]  /*18f0*/  ISETP.GE.AND P0, PT, R14, R11, PT ;  /* 0x0000000b0e00720c */ /* 0x000fe20003f06270 */
[----:B------:R-:W-:Y:S01]  /*1900*/  IMAD.MOV.U32 R6, RZ, RZ, RZ ;  /* 0x000000ffff067224 */ /* 0x000fe200078e00ff */
[----:B------:R-:W-:-:S11]  /*1910*/  CS2R R4, SRZ ;  /* 0x0000000000047805 */ /* 0x000fd6000001ff00 */
[----:B------:R-:W-:Y:S05]  /*1920*/  @P0 BRA `(.L_x_18) ;  /* 0x0000000400180947 */ /* 0x000fea0003800000 */
[C---:B------:R-:W-:Y:S01]  /*1930*/  VIADD R4, R14.reuse, 0x1 ;  /* 0x000000010e047836 */ /* 0x040fe20000000000 */
[C---:B------:R-:W-:Y:S01]  /*1940*/  IADD3 R12, P0, PT, R14.reuse, R12, RZ ;  /* 0x0000000c0e0c7210 */ /* 0x040fe20007f1e0ff */
[C---:B------:R-:W-:Y:S02]  /*1950*/  VIADD R6, R14.reuse, 0x4 ;  /* 0x000000040e067836 */ /* 0x040fe40000000000 */
[----:B------:R-:W-:Y:S01]  /*1960*/  VIADD R10, R14, 0x5 ;  /* 0x000000050e0a7836 */ /* 0x000fe20000000000 */
[-C--:B------:R-:W-:Y:S01]  /*1970*/  ISETP.GE.AND P3, PT, R4, R11.reuse, PT ;  /* 0x0000000b0400720c */ /* 0x080fe20003f66270 */
[----:B------:R-:W-:Y:S01]  /*1980*/  VIADD R4, R14, 0x2 ;  /* 0x000000020e047836 */ /* 0x000fe20000000000 */
[-C--:B------:R-:W-:Y:S01]  /*1990*/  ISETP.GE.AND P2, PT, R6, R11.reuse, PT ;  /* 0x0000000b0600720c */ /* 0x080fe20003f46270 */
[----:B------:R-:W-:Y:S01]  /*19a0*/  VIADD R6, R14, 0x6 ;  /* 0x000000060e067836 */ /* 0x000fe20000000000 */
[-C--:B------:R-:W-:Y:S01]  /*19b0*/  ISETP.GE.AND P5, PT, R10, R11.reuse, PT ;  /* 0x0000000b0a00720c */ /* 0x080fe20003fa6270 */
[----:B------:R-:W-:Y:S01]  /*19c0*/  IMAD.X R13, RZ, RZ, R13, P0 ;  /* 0x000000ffff0d7224 */ /* 0x000fe200000e060d */
[-C--:B------:R-:W-:Y:S01]  /*19d0*/  ISETP.GE.AND P4, PT, R4, R11.reuse, PT ;  /* 0x0000000b0400720c */ /* 0x080fe20003f86270 */
[----:B------:R-:W-:Y:S01]  /*19e0*/  VIADD R10, R14, 0x9 ;  /* 0x000000090e0a7836 */ /* 0x000fe20000000000 */
[-C--:B------:R-:W-:Y:S01]  /*19f0*/  ISETP.GE.AND P0, PT, R6, R11.reuse, PT ;  /* 0x0000000b0600720c */ /* 0x080fe20003f06270 */
[----:B------:R-:W-:Y:S01]  /*1a00*/  IMAD.MOV.U32 R5, RZ, RZ, RZ ;  /* 0x000000ffff057224 */ /* 0x000fe200078e00ff */
[----:B------:R-:W2:Y:S01]  /*1a10*/  LDG.E.U8.CONSTANT R4, desc[UR6][R12.64] ;  /* 0x000000060c047981 */ /* 0x000ea2000c1e9100 */
[----:B------:R-:W-:Y:S01]  /*1a20*/  VIADD R6, R14, 0x8 ;  /* 0x000000080e067836 */ /* 0x000fe20000000000 */
[----:B------:R-:W-:-:S02]  /*1a30*/  ISETP.GE.AND P1, PT, R10, R11, PT ;  /* 0x0000000b0a00720c */ /* 0x000fc40003f26270 */
[----:B------:R-:W3:Y:S04]  /*1a40*/  @!P3 LDG.E.U8.CONSTANT R7, desc[UR6][R12.64+0x1] ;  /* 0x000001060c07b981 */ /* 0x000ee8000c1e9100 */
[----:B------:R-:W4:Y:S04]  /*1a50*/  @!P5 LDG.E.U8.CONSTANT R15, desc[UR6][R12.64+0x5] ;  /* 0x000005060c0fd981 */ /* 0x000f28000c1e9100 */
[----:B------:R-:W5:Y:S01]  /*1a60*/  @!P2 LDG.E.U8.CONSTANT R5, desc[UR6][R12.64+0x4] ;  /* 0x000004060c05a981 */ /* 0x000f62000c1e9100 */
[----:B------:R-:W-:-:S03]  /*1a70*/  ISETP.GE.AND P2, PT, R6, R11, PT ;  /* 0x0000000b0600720c */ /* 0x000fc60003f46270 */
[----:B------:R-:W5:Y:S04]  /*1a80*/  @!P4 LDG.E.U8.CONSTANT R10, desc[UR6][R12.64+0x2] ;  /* 0x000002060c0ac981 */ /* 0x000f68000c1e9100 */
[----:B------:R-:W5:Y:S01]  /*1a90*/  @!P0 LDG.E.U8.CONSTANT R19, desc[UR6][R12.64+0x6] ;  /* 0x000006060c138981 */ /* 0x000f62000c1e9100 */
[----:B------:R-:W-:-:S03]  /*1aa0*/  IMAD.MOV.U32 R6, RZ, RZ, RZ ;  /* 0x000000ffff067224 */ /* 0x000fc600078e00ff */
[----:B------:R-:W5:Y:S04]  /*1ab0*/  @!P1 LDG.E.U8.CONSTANT R21, desc[UR6][R12.64+0x9] ;  /* 0x000009060c159981 */ /* 0x000f68000c1e9100 */
[----:B------:R-:W5:Y:S01]  /*1ac0*/  @!P2 LDG.E.U8.CONSTANT R6, desc[UR6][R12.64+0x8] ;  /* 0x000008060c06a981 */ /* 0x000f62000c1e9100 */
[C---:B0-----:R-:W-:Y:S02]  /*1ad0*/  VIADD R18, R14.reuse, 0x3 ;  /* 0x000000030e127836 */ /* 0x041fe40000000000 */
[----:B------:R-:W-:-:S03]  /*1ae0*/  VIADD R22, R14, 0xa ;  /* 0x0000000a0e167836 */ /* 0x000fc60000000000 */
[----:B------:R-:W-:Y:S01]  /*1af0*/  ISETP.GE.AND P2, PT, R18, R11, PT ;  /* 0x0000000b1200720c */ /* 0x000fe20003f46270 */
[----:B------:R-:W-:Y:S02]  /*1b00*/  VIADD R18, R14, 0xc ;  /* 0x0000000c0e127836 */ /* 0x000fe40000000000 */
[----:B---3--:R-:W-:Y:S02]  /*1b10*/  @!P3 IMAD.SHL.U32 R7, R7, 0x100, RZ ;  /* 0x000001000707b824 */ /* 0x008fe400078e00ff */
[----:B----4-:R-:W-:-:S03]  /*1b20*/  @!P5 IMAD.SHL.U32 R20, R15, 0x100, RZ ;  /* 0x000001000f14d824 */ /* 0x010fc600078e00ff */
[----:B--2---:R-:W-:Y:S02]  /*1b30*/  @!P3 LOP3.LUT R4, R4, 0xff00, R7, 0xf8, !PT ;  /* 0x0000ff000404b812 */ /* 0x004fe400078ef807 */
[----:B-----5:R-:W-:Y:S01]  /*1b40*/  @!P5 LOP3.LUT R5, R5, 0xff00, R20, 0xf8, !PT ;  /* 0x0000ff000505d812 */ /* 0x020fe200078ef814 */
[----:B------:R-:W-:Y:S02]  /*1b50*/  @!P4 IMAD.U32 R7, R10, 0x10000, RZ ;  /* 0x000100000a07c824 */ /* 0x000fe400078e00ff */
[----:B------:R-:W-:Y:S02]  /*1b60*/  @!P0 IMAD.U32 R10, R19, 0x10000, RZ ;  /* 0x00010000130a8824 */ /* 0x000fe400078e00ff */
[----:B------:R-:W-:Y:S01]  /*1b70*/  VIADD R20, R14, 0xd ;  /* 0x0000000d0e147836 */ /* 0x000fe20000000000 */
[-C--:B------:R-:W-:Y:S01]  /*1b80*/  ISETP.GE.AND P3, PT, R22, R11.reuse, PT ;  /* 0x0000000b1600720c */ /* 0x080fe20003f66270 */
[----:B------:R-:W-:Y:S01]  /*1b90*/  @!P1 IMAD.SHL.U32 R21, R21, 0x100, RZ ;  /* 0x0000010015159824 */ /* 0x000fe200078e00ff */
[-C--:B------:R-:W-:Y:S01]  /*1ba0*/  ISETP.GE.AND P5, PT, R18, R11.reuse, PT ;  /* 0x0000000b1200720c */ /* 0x080fe20003fa6270 */
[C---:B------:R-:W-:Y:S01]  /*1bb0*/  VIADD R18, R14.reuse, 0xb ;  /* 0x0000000b0e127836 */ /* 0x040fe20000000000 */
[----:B------:R-:W-:Y:S01]  /*1bc0*/  @!P0 LOP3.LUT R5, R5, 0xff0000, R10, 0xf8, !PT ;  /* 0x00ff000005058812 */ /* 0x000fe200078ef80a */
[----:B------:R-:W-:Y:S01]  /*1bd0*/  VIADD R10, R14, 0x7 ;  /* 0x000000070e0a7836 */ /* 0x000fe20000000000 */
[----:B------:R-:W-:Y:S01]  /*1be0*/  @!P4 LOP3.LUT R4, R4, 0xff0000, R7, 0xf8, !PT ;  /* 0x00ff00000404c812 */ /* 0x000fe200078ef807 */
[----:B------:R-:W-:Y:S01]  /*1bf0*/  VIADD R14, R14, 0xe ;  /* 0x0000000e0e0e7836 */ /* 0x000fe20000000000 */
[----:B------:R-:W-:-:S02]  /*1c00*/  ISETP.GE.AND P4, PT, R20, R11, PT ;  /* 0x0000000b1400720c */ /* 0x000fc40003f86270 */
[----:B------:R-:W-:Y:S02]  /*1c10*/  @!P1 LOP3.LUT R6, R6, 0xff00, R21, 0xf8, !PT ;  /* 0x0000ff0006069812 */ /* 0x000fe400078ef815 */
[-C--:B------:R-:W-:Y:S02]  /*1c20*/  ISETP.GE.AND P6, PT, R10, R11.reuse, PT ;  /* 0x0000000b0a00720c */ /* 0x080fe40003fc6270 */
[-C--:B------:R-:W-:Y:S01]  /*1c30*/  ISETP.GE.AND P0, PT, R18, R11.reuse, PT ;  /* 0x0000000b1200720c */ /* 0x080fe20003f06270 */
[----:B------:R-:W-:Y:S01]  /*1c40*/  IMAD.MOV.U32 R7, RZ, RZ, RZ ;  /* 0x000000ffff077224 */ /* 0x000fe200078e00ff */
[----:B------:R-:W-:Y:S01]  /*1c50*/  ISETP.GE.AND P1, PT, R14, R11, PT ;  /* 0x0000000b0e00720c */ /* 0x000fe20003f26270 */
[----:B------:R-:W2:Y:S04]  /*1c60*/  @!P2 LDG.E.U8.CONSTANT R10, desc[UR6][R12.64+0x3] ;  /* 0x000003060c0aa981 */ /* 0x000ea8000c1e9100 */
[----:B------:R-:W3:Y:S04]  /*1c70*/  @!P3 LDG.E.U8.CONSTANT R11, desc[UR6][R12.64+0xa] ;  /* 0x00000a060c0bb981 */ /* 0x000ee8000c1e9100 */
[----:B------:R-:W4:Y:S04]  /*1c80*/  @!P4 LDG.E.U8.CONSTANT R18, desc[UR6][R12.64+0xd] ;  /* 0x00000d060c12c981 */ /* 0x000f28000c1e9100 */
[----:B------:R-:W5:Y:S04]  /*1c90*/  @!P6 LDG.E.U8.CONSTANT R14, desc[UR6][R12.64+0x7] ;  /* 0x000007060c0ee981 */ /* 0x000f68000c1e9100 */
[----:B------:R-:W5:Y:S04]  /*1ca0*/  @!P0 LDG.E.U8.CONSTANT R15, desc[UR6][R12.64+0xb] ;  /* 0x00000b060c0f8981 */ /* 0x000f68000c1e9100 */
[----:B------:R-:W5:Y:S04]  /*1cb0*/  @!P1 LDG.E.U8.CONSTANT R19, desc[UR6][R12.64+0xe] ;  /* 0x00000e060c139981 */ /* 0x000f68000c1e9100 */
[----:B------:R-:W5:Y:S01]  /*1cc0*/  @!P5 LDG.E.U8.CONSTANT R7, desc[UR6][R12.64+0xc] ;  /* 0x00000c060c07d981 */ /* 0x000f62000c1e9100 */
[----:B---3--:R-:W-:-:S02]  /*1cd0*/  @!P3 IMAD.U32 R11, R11, 0x10000, RZ ;  /* 0x000100000b0bb824 */ /* 0x008fc400078e00ff */
[----:B----4-:R-:W-:-:S03]  /*1ce0*/  @!P4 IMAD.SHL.U32 R18, R18, 0x100, RZ ;  /* 0x000001001212c824 */ /* 0x010fc600078e00ff */
[----:B------:R-:W-:Y:S01]  /*1cf0*/  @!P3 LOP3.LUT R6, R6, 0xff0000, R11, 0xf8, !PT ;  /* 0x00ff00000606b812 */ /* 0x000fe200078ef80b */
[----:B--2---:R-:W-:Y:S02]  /*1d00*/  @!P2 IMAD.SHL.U32 R11, R10, 0x1000000, RZ ;  /* 0x010000000a0ba824 */ /* 0x004fe400078e00ff */
[----:B-----5:R-:W-:Y:S02]  /*1d10*/  @!P6 IMAD.SHL.U32 R14, R14, 0x1000000, RZ ;  /* 0x010000000e0ee824 */ /* 0x020fe400078e00ff */
[----:B------:R-:W-:Y:S02]  /*1d20*/  @!P0 IMAD.SHL.U32 R15, R15, 0x1000000, RZ ;  /* 0x010000000f0f8824 */ /* 0x000fe400078e00ff */
[----:B------:R-:W-:Y:S01]  /*1d30*/  @!P1 IMAD.U32 R10, R19, 0x10000, RZ ;  /* 0x00010000130a9824 */ /* 0x000fe200078e00ff */
[----:B------:R-:W-:Y:S02]  /*1d40*/  @!P4 LOP3.LUT R7, R7, 0xff00, R18, 0xf8, !PT ;  /* 0x0000ff000707c812 */ /* 0x000fe400078ef812 */
[----:B------:R-:W-:-:S02]  /*1d50*/  @!P2 LOP3.LUT R4, R4, R11, RZ, 0xfc, !PT ;  /* 0x0000000b0404a212 */ /* 0x000fc400078efcff */
[----:B------:R-:W-:Y:S02]  /*1d60*/  @!P6 LOP3.LUT R5, R5, R14, RZ, 0xfc, !PT ;  /* 0x0000000e0505e212 */ /* 0x000fe400078efcff */
[----:B------:R-:W-:Y:S02]  /*1d70*/  @!P0 LOP3.LUT R6, R6, R15, RZ, 0xfc, !PT ;  /* 0x0000000f06068212 */ /* 0x000fe400078efcff */
[----:B------:R-:W-:-:S07]  /*1d80*/  @!P1 LOP3.LUT R7, R7, 0xff0000, R10, 0xf8, !PT ;  /* 0x00ff000007079812 */ /* 0x000fce00078ef80a */
.L_x_18:
[----:B------:R-:W-:Y:S05]  /*1d90*/  BSYNC.RECONVERGENT B0 ;  /* 0x0000000000007941 */ /* 0x000fea0003800200 */
.L_x_17:
[----:B------:R-:W1:Y:S01]  /*1da0*/  S2UR UR5, SR_CgaCtaId ;  /* 0x00000000000579c3 */ /* 0x000e620000008800 */
[----:B------:R-:W-:Y:S01]  /*1db0*/  IMAD.SHL.U32 R11, R0, 0x2, RZ ;  /* 0x00000002000b7824 */ /* 0x000fe200078e00ff */
[----:B------:R-:W-:Y:S01]  /*1dc0*/  UMOV UR4, 0x400 ;  /* 0x0000040000047882 */ /* 0x000fe20000000000 */
[C---:B------:R-:W-:Y:S01]  /*1dd0*/  IMAD.SHL.U32 R21, R16.reuse, 0x100, RZ ;  /* 0x0000010010157824 */ /* 0x040fe200078e00ff */
[----:B-----5:R-:W-:Y:S01]  /*1de0*/  SHF.R.U32.HI R29, RZ, 0x8, R6 ;  /* 0x00000008ff1d7819 */ /* 0x020fe20000011606 */
[----:B------:R-:W-:Y:S01]  /*1df0*/  IMAD.SHL.U32 R16, R16, 0x2, RZ ;  /* 0x0000000210107824 */ /* 0x000fe200078e00ff */
[----:B------:R-:W-:Y:S01]  /*1e00*/  LOP3.LUT R12, R11, 0x3c, RZ, 0xc0, !PT ;  /* 0x0000003c0b0c7812 */ /* 0x000fe200078ec0ff */
[----:B------:R-:W-:Y:S01]  /*1e10*/  VIADD R14, R21, 0x10 ;  /* 0x00000010150e7836 */ /* 0x000fe20000000000 */
[----:B------:R-:W-:Y:S01]  /*1e20*/  IADD3 R3, PT, PT, R8, 0x3, -R3 ;  /* 0x0000000308037810 */ /* 0x000fe20007ffe803 */
[----:B------:R-:W-:Y:S01]  /*1e30*/  IMAD.SHL.U32 R10, R0, 0x100, RZ ;  /* 0x00000100000a7824 */ /* 0x000fe200078e00ff */
[----:B------:R-:W-:Y:S01]  /*1e40*/  LOP3.LUT R16, R16, 0x3c, RZ, 0xc0, !PT ;  /* 0x0000003c10107812 */ /* 0x000fe200078ec0ff */
[----:B------:R-:W-:Y:S01]  /*1e50*/  IMAD.IADD R13, R17, 0x1, R12 ;  /* 0x00000001110d7824 */ /* 0x000fe200078e020c */
[----:B------:R-:W-:Y:S01]  /*1e60*/  LOP3.LUT R14, R14, 0x110, RZ, 0xc0, !PT ;  /* 0x000001100e0e7812 */ /* 0x000fe200078ec0ff */
[----:B------:R-:W-:Y:S01]  /*1e70*/  VIADD R19, R21, 0x20 ;  /* 0x0000002015137836 */ /* 0x000fe20000000000 */
[----:B------:R-:W2:Y:S01]  /*1e80*/  LDCU.64 UR8, c[0x0][0x3a0] ;  /* 0x00007400ff0877ac */ /* 0x000ea20008000a00 */
[----:B------:R-:W-:Y:S01]  /*1e90*/  IMAD.IADD R11, R17, 0x1, R16 ;  /* 0x00000001110b7824 */ /* 0x000fe200078e0210 */
[----:B------:R-:W-:Y:S01]  /*1ea0*/  LOP3.LUT R15, R13, 0x100, R10, 0xf8, !PT ;  /* 0x000001000d0f7812 */ /* 0x000fe200078ef80a */
[C---:B------:R-:W-:Y:S01]  /*1eb0*/  VIADD R25, R21.reuse, 0x30 ;  /* 0x0000003015197836 */ /* 0x040fe20000000000 */
[--C-:B------:R-:W-:Y:S01]  /*1ec0*/  SHF.R.U32.HI R17, RZ, 0x8, R4.reuse ;  /* 0x00000008ff117819 */ /* 0x100fe20000011604 */
[----:B------:R-:W-:Y:S01]  /*1ed0*/  VIADD R26, R21, 0x40 ;  /* 0x00000040151a7836 */ /* 0x000fe20000000000 */
[----:B------:R-:W-:Y:S01]  /*1ee0*/  LOP3.LUT R19, R19, 0x120, RZ, 0xc0, !PT ;  /* 0x0000012013137812 */ /* 0x000fe200078ec0ff */
[C---:B------:R-:W-:Y:S01]  /*1ef0*/  VIADD R27, R21.reuse, 0x50 ;  /* 0x00000050151b7836 */ /* 0x040fe20000000000 */
[--C-:B------:R-:W-:Y:S01]  /*1f00*/  SHF.R.U32.HI R10, RZ, 0x10, R4.reuse ;  /* 0x00000010ff0a7819 */ /* 0x100fe20000011604 */
[C---:B------:R-:W-:Y:S01]  /*1f10*/  VIADD R23, R21.reuse, 0x60 ;  /* 0x0000006015177836 */ /* 0x040fe20000000000 */
[----:B-1----:R-:W-:Y:S01]  /*1f20*/  ULEA UR4, UR5, UR4, 0x18 ;  /* 0x0000000405047291 */ /* 0x002fe2000f8ec0ff */
[C---:B------:R-:W-:Y:S01]  /*1f30*/  VIADD R12, R21.reuse, 0x80 ;  /* 0x00000080150c7836 */ /* 0x040fe20000000000 */
[----:B------:R-:W-:Y:S01]  /*1f40*/  SHF.R.U32.HI R13, RZ, 0x18, R4 ;  /* 0x00000018ff0d7819 */ /* 0x000fe20000011604 */
[C---:B------:R-:W-:Y:S01]  /*1f50*/  VIADD R16, R21.reuse, 0x90 ;  /* 0x0000009015107836 */ /* 0x040fe20000000000 */
[----:B------:R-:W1:Y:S01]  /*1f60*/  LDCU UR5, c[0x0][0x3a8] ;  /* 0x00007500ff0577ac */ /* 0x000e620008000800 */
[----:B0-----:R-:W-:Y:S01]  /*1f70*/  VIADD R18, R21, 0xa0 ;  /* 0x000000a015127836 */ /* 0x001fe20000000000 */
[----:B------:R-:W-:Y:S01]  /*1f80*/  IADD3 R22, PT, PT, R11, UR4, R14 ;  /* 0x000000040b167c10 */ /* 0x000fe2000fffe00e */
[C---:B------:R-:W-:Y:S01]  /*1f90*/  VIADD R14, R21.reuse, 0x70 ;  /* 0x00000070150e7836 */ /* 0x040fe20000000000 */
[----:B------:R-:W-:Y:S01]  /*1fa0*/  LOP3.LUT R16, R16, 0x190, RZ, 0xc0, !PT ;  /* 0x0000019010107812 */ /* 0x000fe200078ec0ff */
[----:B------:R0:W-:Y:S01]  /*1fb0*/  STS.U8 [R15+UR4], R4 ;  /* 0x000000040f007988 */ /* 0x0001e20008000004 */
[C---:B------:R-:W-:Y:S01]  /*1fc0*/  VIADD R20, R21.reuse, 0xb0 ;  /* 0x000000b015147836 */ /* 0x040fe20000000000 */
[----:B------:R-:W-:Y:S01]  /*1fd0*/  LOP3.LUT R18, R18, 0x1a0, RZ, 0xc0, !PT ;  /* 0x000001a012127812 */ /* 0x000fe200078ec0ff */
[C---:B------:R-:W-:Y:S01]  /*1fe0*/  VIADD R24, R21.reuse, 0xd0 ;  /* 0x000000d015187836 */ /* 0x040fe20000000000 */
[----:B------:R3:W-:Y:S01]  /*1ff0*/  STS.U8 [R22], R17 ;  /* 0x0000001116007388 */ /* 0x0007e20000000000 */
[----:B------:R-:W-:Y:S01]  /*2000*/  VIADD R28, R21, 0xe0 ;  /* 0x000000e0151c7836 */ /* 0x000fe20000000000 */
[----:B------:R-:W-:-:S02]  /*2010*/  LOP3.LUT R14, R14, 0x170, RZ, 0xc0, !PT ;  /* 0x000001700e0e7812 */ /* 0x000fc400078ec0ff */
[----:B------:R-:W-:Y:S02]  /*2020*/  LOP3.LUT R20, R20, 0x1b0, RZ, 0xc0, !PT ;  /* 0x000001b014147812 */ /* 0x000fe400078ec0ff */
[----:B0-----:R-:W-:Y:S02]  /*2030*/  LOP3.LUT R15, R26, 0x140, RZ, 0xc0, !PT ;  /* 0x000001401a0f7812 */ /* 0x001fe400078ec0ff */
[----:B------:R-:W-:Y:S01]  /*2040*/  LOP3.LUT R26, R27, 0x150, RZ, 0xc0, !PT ;  /* 0x000001501b1a7812 */ /* 0x000fe200078ec0ff */
[----:B---3--:R-:W-:Y:S01]  /*2050*/  VIADD R22, R21, 0xc0 ;  /* 0x000000c015167836 */ /* 0x008fe20000000000 */
[----:B------:R-:W-:Y:S01]  /*2060*/  LOP3.LUT R17, R25, 0x130, RZ, 0xc0, !PT ;  /* 0x0000013019117812 */ /* 0x000fe200078ec0ff */
[----:B------:R-:W-:Y:S01]  /*2070*/  VIADD R21, R21, 0xf0 ;  /* 0x000000f015157836 */ /* 0x000fe20000000000 */
[----:B------:R-:W-:Y:S02]  /*2080*/  LOP3.LUT R4, R23, 0x160, RZ, 0xc0, !PT ;  /* 0x0000016017047812 */ /* 0x000fe400078ec0ff */
[----:B------:R-:W-:-:S02]  /*2090*/  LOP3.LUT R22, R22, 0x1c0, RZ, 0xc0, !PT ;  /* 0x000001c016167812 */ /* 0x000fc400078ec0ff */
[----:B------:R-:W-:Y:S02]  /*20a0*/  LOP3.LUT R24, R24, 0x1d0, RZ, 0xc0, !PT ;  /* 0x000001d018187812 */ /* 0x000fe400078ec0ff */
[----:B------:R-:W-:Y:S02]  /*20b0*/  LOP3.LUT R28, R28, 0x1e0, RZ, 0xc0, !PT ;  /* 0x000001e01c1c7812 */ /* 0x000fe400078ec0ff */
[----:B------:R-:W-:Y:S02]  /*20c0*/  LOP3.LUT R21, R21, 0x1f0, RZ, 0xc0, !PT ;  /* 0x000001f015157812 */ /* 0x000fe400078ec0ff */
[C---:B------:R-:W-:Y:S02]  /*20d0*/  IADD3 R19, PT, PT, R11.reuse, UR4, R19 ;  /* 0x000000040b137c10 */ /* 0x040fe4000fffe013 */
[C---:B------:R-:W-:Y:S02]  /*20e0*/  IADD3 R17, PT, PT, R11.reuse, UR4, R17 ;  /* 0x000000040b117c10 */ /* 0x040fe4000fffe011 */
[C---:B------:R-:W-:Y:S01]  /*20f0*/  IADD3 R15, PT, PT, R11.reuse, UR4, R15 ;  /* 0x000000040b0f7c10 */ /* 0x040fe2000fffe00f */
[----:B------:R-:W-:Y:S01]  /*2100*/  STS.U8 [R19], R10 ;  /* 0x0000000a13007388 */ /* 0x000fe20000000000 */
[----:B------:R-:W-:-:S02]  /*2110*/  IADD3 R26, PT, PT, R11, UR4, R26 ;  /* 0x000000040b1a7c10 */ /* 0x000fc4000fffe01a */
[C---:B------:R-:W-:Y:S01]  /*2120*/  IADD3 R4, PT, PT, R11.reuse, UR4, R4 ;  /* 0x000000040b047c10 */ /* 0x040fe2000fffe004 */
[----:B------:R0:W-:Y:S01]  /*2130*/  STS.U8 [R17], R13 ;  /* 0x0000000d11007388 */ /* 0x0001e20000000000 */
[C---:B------:R-:W-:Y:S02]  /*2140*/  IADD3 R14, PT, PT, R11.reuse, UR4, R14 ;  /* 0x000000040b0e7c10 */ /* 0x040fe4000fffe00e */
[C---:B------:R-:W-:Y:S01]  /*2150*/  LOP3.LUT R23, R11.reuse, 0x180, R12, 0xf8, !PT ;  /* 0x000001800b177812 */ /* 0x040fe200078ef80c */
[----:B------:R3:W-:Y:S01]  /*2160*/  STS.U8 [R15], R5 ;  /* 0x000000050f007388 */ /* 0x0007e20000000000 */
[C---:B------:R-:W-:Y:S02]  /*2170*/  IADD3 R16, PT, PT, R11.reuse, UR4, R16 ;  /* 0x000000040b107c10 */ /* 0x040fe4000fffe010 */
[C---:B------:R-:W-:Y:S02]  /*2180*/  IADD3 R18, PT, PT, R11.reuse, UR4, R18 ;  /* 0x000000040b127c10 */ /* 0x040fe4000fffe012 */
[----:B------:R-:W-:-:S02]  /*2190*/  IADD3 R20, PT, PT, R11, UR4, R20 ;  /* 0x000000040b147c10 */ /* 0x000fc4000fffe014 */
[C---:B------:R-:W-:Y:S02]  /*21a0*/  IADD3 R22, PT, PT, R11.reuse, UR4, R22 ;  /* 0x000000040b167c10 */ /* 0x040fe4000fffe016 */
[C---:B------:R-:W-:Y:S02]  /*21b0*/  IADD3 R24, PT, PT, R11.reuse, UR4, R24 ;  /* 0x000000040b187c10 */ /* 0x040fe4000fffe018 */
[C---:B------:R-:W-:Y:S02]  /*21c0*/  IADD3 R28, PT, PT, R11.reuse, UR4, R28 ;  /* 0x000000040b1c7c10 */ /* 0x040fe4000fffe01c */
[----:B------:R-:W-:Y:S02]  /*21d0*/  IADD3 R21, PT, PT, R11, UR4, R21 ;  /* 0x000000040b157c10 */ /* 0x000fe4000fffe015 */
[--C-:B------:R-:W-:Y:S02]  /*21e0*/  SHF.R.U32.HI R11, RZ, 0x8, R5.reuse ;  /* 0x00000008ff0b7819 */ /* 0x100fe40000011605 */
[----:B------:R-:W-:-:S02]  /*21f0*/  SHF.R.U32.HI R25, RZ, 0x10, R5 ;  /* 0x00000010ff197819 */ /* 0x000fc40000011605 */
[----:B------:R-:W-:Y:S01]  /*2200*/  SHF.R.U32.HI R27, RZ, 0x18, R5 ;  /* 0x00000018ff1b7819 */ /* 0x000fe20000011605 */
[----:B------:R-:W-:Y:S01]  /*2210*/  STS.U8 [R26], R11 ;  /* 0x0000000b1a007388 */ /* 0x000fe20000000000 */
[--C-:B------:R-:W-:Y:S02]  /*2220*/  SHF.R.U32.HI R12, RZ, 0x10, R6.reuse ;  /* 0x00000010ff0c7819 */ /* 0x100fe40000011606 */
[----:B0-----:R-:W-:Y:S01]  /*2230*/  SHF.R.U32.HI R13, RZ, 0x18, R6 ;  /* 0x00000018ff0d7819 */ /* 0x001fe20000011606 */
[----:B------:R-:W-:Y:S01]  /*2240*/  STS.U8 [R4], R25 ;  /* 0x0000001904007388 */ /* 0x000fe20000000000 */
[--C-:B---3--:R-:W-:Y:S02]  /*2250*/  SHF.R.U32.HI R5, RZ, 0x8, R7.reuse ;  /* 0x00000008ff057819 */ /* 0x108fe40000011607 */
[--C-:B------:R-:W-:Y:S01]  /*2260*/  SHF.R.U32.HI R15, RZ, 0x10, R7.reuse ;  /* 0x00000010ff0f7819 */ /* 0x100fe20000011607 */
[----:B------:R-:W-:Y:S01]  /*2270*/  STS.U8 [R14], R27 ;  /* 0x0000001b0e007388 */ /* 0x000fe20000000000 */
[----:B------:R-:W-:-:S03]  /*2280*/  SHF.R.U32.HI R10, RZ, 0x18, R7 ;  /* 0x00000018ff0a7819 */ /* 0x000fc60000011607 */
[----:B------:R0:W-:Y:S04]  /*2290*/  STS.U8 [R23+UR4], R6 ;  /* 0x0000000617007988 */ /* 0x0001e80008000004 */
[----:B------:R-:W-:Y:S04]  /*22a0*/  STS.U8 [R16], R29 ;  /* 0x0000001d10007388 */ /* 0x000fe80000000000 */
[----:B------:R-:W-:Y:S01]  /*22b0*/  STS.U8 [R18], R12 ;  /* 0x0000000c12007388 */ /* 0x000fe20000000000 */
[----:B0-----:R-:W-:Y:S01]  /*22c0*/  IMAD.SHL.U32 R6, R0, 0x4, RZ ;  /* 0x0000000400067824 */ /* 0x001fe200078e00ff */
[----:B------:R-:W-:-:S02]  /*22d0*/  SHF.R.S32.HI R0, RZ, 0x1f, R3 ;  /* 0x0000001fff007819 */ /* 0x000fc40000011403 */
[----:B------:R-:W-:Y:S02]  /*22e0*/  STS.U8 [R20], R13 ;  /* 0x0000000d14007388 */ /* 0x000fe40000000000 */
[----:B------:R-:W-:Y:S02]  /*22f0*/  LEA.HI R0, R0, R3, RZ, 0x2 ;  /* 0x0000000300007211 */ /* 0x000fe400078f10ff */
[----:B------:R-:W-:Y:S02]  /*2300*/  STS.U8 [R22], R7 ;  /* 0x0000000716007388 */ /* 0x000fe40000000000 */
[----:B------:R-:W-:Y:S02]  /*2310*/  SHF.R.S32.HI R0, RZ, 0x2, R0 ;  /* 0x00000002ff007819 */ /* 0x000fe40000011400 */
[----:B------:R-:W-:Y:S04]  /*2320*/  STS.U8 [R24], R5 ;  /* 0x0000000518007388 */ /* 0x000fe80000000000 */
[----:B------:R-:W-:Y:S01]  /*2330*/  STS.U8 [R28], R15 ;  /* 0x0000000f1c007388 */ /* 0x000fe20000000000 */
[----:B------:R-:W-:-:S03]  /*2340*/  IMAD R0, R0, R9, R2 ;  /* 0x0000000900007224 */ /* 0x000fc600078e0202 */
[----:B------:R-:W-:Y:S01]  /*2350*/  STS.U8 [R21], R10 ;  /* 0x0000000a15007388 */ /* 0x000fe20000000000 */
[----:B-1----:R-:W-:Y:S01]  /*2360*/  IMAD R3, R0, UR5, RZ ;  /* 0x0000000500037c24 */ /* 0x002fe2000f8e02ff */
[----:B------:R-:W-:Y:S06]  /*2370*/  BAR.SYNC.DEFER_BLOCKING 0x0 ;  /* 0x0000000000007b1d */ /* 0x000fec0000010000 */
[----:B------:R-:W0:Y:S04]  /*2380*/  LDS R4, [UR4+0x880] ;  /* 0x00088004ff047984 */ /* 0x000e280008000800 */
[----:B------:R-:W1:Y:S04]  /*2390*/  LDS R11, [R6+UR4] ;  /* 0x00000004060b7984 */ /* 0x000e680008000800 */
[----:B------:R-:W3:Y:S04]  /*23a0*/  LDS R7, [R6+UR4+0x200] ;  /* 0x0002000406077984 */ /* 0x000ee80008000800 */
[----:B------:R-:W4:Y:S04]  /*23b0*/  LDS R5, [R6+UR4+0x400] ;  /* 0x0004000406057984 */ /* 0x000f280008000800 */
[----:B------:R-:W4:Y:S01]  /*23c0*/  LDS R13, [R6+UR4+0x600] ;  /* 0x00060004060d7984 */ /* 0x000f220008000800 */
[----:B------:R-:W0:Y:S02]  /*23d0*/  LDCU UR4, c[0x0][0x394] ;  /* 0x00007280ff0477ac */ /* 0x000e240008000800 */
[----:B0-----:R-:W-:-:S05]  /*23e0*/  IMAD R3, R4, UR4, R3 ;  /* 0x0000000404037c24 */ /* 0x001fca000f8e0203 */
[--C-:B--2---:R-:W-:Y:S02]  /*23f0*/  IADD3 R2, P0, P1, R6, UR8, R3.reuse ;  /* 0x0000000806027c10 */ /* 0x104fe4000f91e003 */
[----:B------:R-:W-:-:S04]  /*2400*/  SHF.R.S32.HI R3, RZ, 0x1f, R3 ;  /* 0x0000001fff037819 */ /* 0x000fc80000011403 */
[----:B------:R-:W-:-:S05]  /*2410*/  IADD3.X R3, PT, PT, RZ, UR9, R3, P0, P1 ;  /* 0x00000009ff037c10 */ /* 0x000fca00087e2403 */
[----:B-1----:R-:W-:Y:S04]  /*2420*/  STG.E desc[UR6][R2.64], R11 ;  /* 0x0000000b02007986 */ /* 0x002fe8000c101906 */
[----:B---3--:R-:W-:Y:S04]  /*2430*/  STG.E desc[UR6][R2.64+0x200], R7 ;  /* 0x0002000702007986 */ /* 0x008fe8000c101906 */
[----:B----4-:R-:W-:Y:S04]  /*2440*/  STG.E desc[UR6][R2.64+0x400], R5 ;  /* 0x0004000502007986 */ /* 0x010fe8000c101906 */
[----:B------:R-:W-:Y:S01]  /*2450*/  STG.E desc[UR6][R2.64+0x600], R13 ;  /* 0x0006000d02007986 */ /* 0x000fe2000c101906 */
[----:B------:R-:W-:Y:S05]  /*2460*/  EXIT ;  /* 0x000000000000794d */ /* 0x000fea0003800000 */
.L_x_20:
[----:B------:R-:W-:-:S00]  /*2470*/  BRA `(.L_x_20) ;  /* 0xfffffffc00fc7947 */ /* 0x000fc0000383ffff */
[----:B------:R-:W-:-:S00]  /*2480*/  NOP ;  /* 0x0000000000007918 */ /* 0x000fc00000000000 */
[----:B------:R-:W-:-:S00]  /*2490*/  NOP ;  /* 0x0000000000007918 */ /* 0x000fc00000000000 */
[----:B------:R-:W-:-:S00]  /*24a0*/  NOP ;  /* 0x0000000000007918 */ /* 0x000fc00000000000 */
[----:B------:R-:W-:-:S00]  /*24b0*/  NOP ;  /* 0x0000000000007918 */ /* 0x000fc00000000000 */
[----:B------:R-:W-:-:S00]  /*24c0*/  NOP ;  /* 0x0000000000007918 */ /* 0x000fc00000000000 */
[----:B------:R-:W-:-:S00]  /*24d0*/  NOP ;  /* 0x0000000000007918 */ /* 0x000fc00000000000 */
[----:B------:R-:W-:-:S00]  /*24e0*/  NOP ;  /* 0x0000000000007918 */ /* 0x000fc00000000000 */
[----:B------:R-:W-:-:S00]  /*24f0*/  NOP ;  /* 0x0000000000007918 */ /* 0x000fc00000000000 */
.L_x_84:


//--------------------- .text._Z57mx_block_rearrange_2d_K_groups_colmajor_vectorized_kernelPKhiiiiPKiPhii --------------------------
	.section	.text._Z57mx_block_rearrange_2d_K_groups_colmajor_vectorized_kernelPKhiiiiPKiPhii,"ax",@progbits
	.align	128
        .global         _Z57mx_block_rearrange_2d_K_groups_colmajor_vectorized_kernelPKhiiiiPKiPhii
        .type           _Z57mx_block_rearrange_2d_K_groups_colmajor_vectorized_kernelPKhiiiiPKiPhii,@function
        .size           _Z57mx_block_rearrange_2d_K_groups_colmajor_vectorized_kernelPKhiiiiPKiPhii,(.L_x_85 - _Z57mx_block_rearrange_2d_K_groups_colmajor_vectorized_kernelPKhiiiiPKiPhii)
        .other          _Z57mx_block_rearrange_2d_K_groups_colmajor_vectorized_kernelPKhiiiiPKiPhii,@"STO_CUDA_ENTRY STV_DEFAULT"
_Z57mx_block_rearrange_2d_K_groups_colmajor_vectorized_kernelPKhiiiiPKiPhii:
.text._Z57mx_block_rearrange_2d_K_groups_colmajor_vectorized_kernelPKhiiiiPKiPhii:
        /* <DEDUP_REMOVED lines=26> */
.L_x_23:
        /* <DEDUP_REMOVED lines=20> */
.L_x_25:
[----:B------:R-:W2:Y:S04]  /*02e0*/  LDG.E.CONSTANT R17, desc[UR6][R2.64+-0x10] ;  /* 0xfffff00602117981 */ /* 0x000ea8000c1e9900 */
[----:B------:R-:W2:Y:S04]  /*02f0*/  LDG.E.CONSTANT R18, desc[UR6][R2.64+-0xc] ;  /* 0xfffff40602127981 */ /* 0x000ea8000c1e9900 */
[----:B------:R-:W3:Y:S04]  /*0300*/  LDG.E.CONSTANT R21, desc[UR6][R2.64+-0x8] ;  /* 0xfffff80602157981 */ /* 0x000ee8000c1e9900 */
[----:B------:R-:W4:Y:S04]  /*0310*/  LDG.E.CONSTANT R24, desc[UR6][R2.64+-0x4] ;  /* 0xfffffc0602187981 */ /* 0x000f28000c1e9900 */
[----:B------:R-:W5:Y:S04]  /*0320*/  LDG.E.CONSTANT R16, desc[UR6][R2.64] ;  /* 0x0000000602107981 */ /* 0x000f68000c1e9900 */
[----:B------:R-:W5:Y:S04]  /*0330*/  LDG.E.CONSTANT R15, desc[UR6][R2.64+0x4] ;  /* 0x00000406020f7981 */ /* 0x000f68000c1e9900 */
        /* <DEDUP_REMOVED lines=18> */
[----:B0-----:R-:W-:Y:S01]  /*0460*/  SHF.R.S32.HI R6, RZ, 0x1f, R17 ;  /* 0x0000001fff067819 */ /* 0x001fe20000011411 */
[----:B------:R-:W-:Y:S01]  /*0470*/  STS [R9+-0x10], R18 ;  /* 0xfffff01209007388 */ /* 0x000fe20000000800 */
[----:B------:R-:W-:Y:S02]  /*0480*/  IADD3 R21, PT, PT, R15, 0x3, -R16 ;  /* 0x000000030f157810 */ /* 0x000fe40007ffe810 */
[----:B------:R-:W-:-:S02]  /*0490*/  LEA.HI R25, R20, R25, RZ, 0x2 ;  /* 0x0000001914197211 */ /* 0x000fc400078f10ff */
[----:B------:R-:W-:Y:S02]  /*04a0*/  LEA.HI.SX32 R16, R23, R18, 0x1e ;  /* 0x0000001217107211 */ /* 0x000fe400078ff2ff */
[----:B------:R-:W-:Y:S02]  /*04b0*/  LEA.HI R17, R6, R17, RZ, 0x2 ;  /* 0x0000001106117211 */ /* 0x000fe400078f10ff */
[----:B------:R-:W-:Y:S01]  /*04c0*/  IADD3 R15, PT, PT, R10, 0x3, -R15 ;  /* 0x000000030a0f7810 */ /* 0x000fe20007ffe80f */
        /* <DEDUP_REMOVED lines=8> */
[----:B------:R-:W-:Y:S02]  /*0550*/  SHF.R.S32.HI R6, RZ, 0x1f, R23 ;  /* 0x0000001fff067819 */ /* 0x000fe40000011417 */
[----:B------:R-:W-:Y:S01]  /*0560*/  IADD3 R11, PT, PT, R8, 0x3, -R11 ;  /* 0x00000003080b7810 */ /* 0x000fe20007ffe80b */
[----:B------:R-:W-:Y:S01]  /*0570*/  STS [R9+-0x4], R10 ;  /* 0xfffffc0a09007388 */ /* 0x000fe20000000800 */
[----:B------:R-:W-:-:S02]  /*0580*/  LEA.HI R15, R22, R15, RZ, 0x2 ;  /* 0x0000000f160f7211 */ /* 0x000fc400078f10ff */
        /* <DEDUP_REMOVED lines=13> */
.L_x_24:
        /* <DEDUP_REMOVED lines=17> */
[----:B------:R5:W5:Y:S04]  /*0770*/  LDG.E.CONSTANT R23, desc[UR6][R8.64+0xc] ;  /* 0x00000c0608177981 */ /* 0x000b68000c1e9900 */
        /* <DEDUP_REMOVED lines=10> */
[----:B-----5:R-:W-:Y:S02]  /*0820*/  SHF.R.S32.HI R8, RZ, 0x1f, R21 ;  /* 0x0000001fff087819 */ /* 0x020fe40000011415 */
[----:B------:R-:W-:Y:S02]  /*0830*/  IADD3 R22, PT, PT, R23, 0x3, -R22 ;  /* 0x0000000317167810 */ /* 0x000fe40007ffe816 */
        /* <DEDUP_REMOVED lines=15> */
.L_x_26:
        /* <DEDUP_REMOVED lines=27> */
.L_x_27:
        /* <DEDUP_REMOVED lines=8> */
[----:B-1----:R-:W-:-:S05]  /*0b60*/  VIADD R10, R7, 0x200 ;  /* 0x00000200070a7836 */ /* 0x002fca0000000000 */
[----:B---3--:R-:W-:Y:S02]  /*0b70*/  LEA R10, R11, R10, 0x18 ;  /* 0x0000000a0b0a7211 */ /* 0x008fe400078ec0ff */
[----:B--2---:R-:W-:-:S04]  /*0b80*/  IADD3 R4, PT, PT, R9, 0x3, -R2 ;  /* 0x0000000309047810 */ /* 0x004fc80007ffe802 */
[----:B------:R-:W-:-:S04]  /*0b90*/  SHF.R.S32.HI R7, RZ, 0x1f, R4 ;  /* 0x0000001fff077819 */ /* 0x000fc80000011404 */
[----:B------:R-:W-:Y:S01]  /*0ba0*/  LEA.HI R7, R7, R4, RZ, 0x2 ;  /* 0x0000000407077211 */ /* 0x000fe200078f10ff */
[----:B------:R-:W-:-:S03]  /*0bb0*/  IMAD R4, R5, 0x4, R10 ;  /* 0x0000000405047824 */ /* 0x000fc600078e020a */
[----:B------:R-:W-:-:S05]  /*0bc0*/  LEA.HI.SX32 R7, R7, R6, 0x1e ;  /* 0x0000000607077211 */ /* 0x000fca00078ff2ff */
[----:B------:R3:W-:Y:S02]  /*0bd0*/  STS [R4], R7 ;  /* 0x0000000704007388 */ /* 0x0007e40000000800 */
.L_x_22:
[----:B------:R-:W-:Y:S05]  /*0be0*/  BSYNC.RECONVERGENT B0 ;  /* 0x0000000000007941 */ /* 0x000fea0003800200 */
.L_x_21:
[----:B------:R-:W4:Y:S01]  /*0bf0*/  LDCU UR4, c[0x0][0x3ac] ;  /* 0x00007580ff0477ac */ /* 0x000f220008000800 */
[----:B012---:R-:W-:Y:S02]  /*0c00*/  IMAD.MOV.U32 R6, RZ, RZ, RZ ;  /* 0x000000ffff067224 */ /* 0x007fe400078e00ff */
[----:B------:R-:W-:Y:S01]  /*0c10*/  IMAD.MOV.U32 R15, RZ, RZ, RZ ;  /* 0x000000ffff0f7224 */ /* 0x000fe200078e00ff */
[----:B----4-:R-:W-:Y:S01]  /*0c20*/  UISETP.GE.AND UP0, UPT, UR4, 0x1, UPT ;  /* 0x000000010400788c */ /* 0x010fe2000bf06270 */
[----:B------:R-:W-:Y:S08]  /*0c30*/  BAR.SYNC.DEFER_BLOCKING 0x0 ;  /* 0x0000000000007b1d */ /* 0x000ff00000010000 */
[----:B------:R-:W-:Y:S05]  /*0c40*/  BRA.U !UP0, `(.L_x_28) ;  /* 0x00000001087c7547 */ /* 0x000fea000b800000 */
[----:B---3--:R-:W0:Y:S01]  /*0c50*/  S2R R4, SR_CgaCtaId ;  /* 0x0000000000047919 */ /* 0x008e220000008800 */
[----:B------:R-:W-:Y:S01]  /*0c60*/  MOV R3, 0x400 ;  /* 0x0000040000037802 */ /* 0x000fe20000000f00 */
[----:B------:R-:W-:Y:S02]  /*0c70*/  IMAD.MOV.U32 R5, RZ, RZ, RZ ;  /* 0x000000ffff057224 */ /* 0x000fe400078e00ff */
[----:B------:R-:W-:Y:S01]  /*0c80*/  IMAD.MOV.U32 R16, RZ, RZ, RZ ;  /* 0x000000ffff107224 */ /* 0x000fe200078e00ff */
[----:B0-----:R-:W-:Y:S01]  /*0c90*/  LEA R2, R4, R3, 0x18 ;  /* 0x0000000304027211 */ /* 0x001fe200078ec0ff */
[----:B------:R-:W-:-:S05]  /*0ca0*/  VIADD R3, R3, 0x200 ;  /* 0x0000020003037836 */ /* 0x000fca0000000000 */
[----:B------:R-:W0:Y:S01]  /*0cb0*/  LDS R2, [R2+0x200] ;  /* 0x0002000002027984 */ /* 0x000e220000000800 */
[----:B------:R-:W-:Y:S02]  /*0cc0*/  LEA R4, R4, R3, 0x18 ;  /* 0x0000000304047211 */ /* 0x000fe400078ec0ff */
[----:B0-----:R-:W-:-:S13]  /*0cd0*/  ISETP.LE.AND P0, PT, R2, UR8, PT ;  /* 0x0000000802007c0c */ /* 0x001fda000bf03270 */
[----:B------:R-:W-:Y:S05]  /*0ce0*/  @!P0 BRA `(.L_x_29) ;  /* 0x0000000000308947 */ /* 0x000fea0003800000 */
[----:B------:R-:W0:Y:S01]  /*0cf0*/  LDCU UR4, c[0x0][0x3ac] ;  /* 0x00007580ff0477ac */ /* 0x000e220008000800 */
[----:B------:R-:W-:Y:S01]  /*0d00*/  NOP ;  /* 0x0000000000007918 */ /* 0x000fe20000000000 */
.L_x_30:
        /* <DEDUP_REMOVED lines=10> */
.L_x_29:
        /* <DEDUP_REMOVED lines=9> */
.L_x_28:
[----:B0-----:R-:W0:Y:S02]  /*0e40*/  LDC.64 R2, c[0x0][0x398] ;  /* 0x0000e600ff027b82 */ /* 0x001e240000000a00 */
[----:B0-----:R-:W-:-:S06]  /*0e50*/  IMAD.WIDE.U32 R18, R6, 0x4, R2 ;  /* 0x0000000406127825 */ /* 0x001fcc00078e0002 */
        /* <DEDUP_REMOVED lines=11> */
[----:B---3--:R-:W0:Y:S02]  /*0f10*/  LDC.64 R4, c[0x0][0x398] ;  /* 0x0000e600ff047b82 */ /* 0x008e240000000a00 */
[----:B0-----:R-:W2:Y:S01]  /*0f20*/  LDG.E.CONSTANT R4, desc[UR6][R4.64] ;  /* 0x0000000604047981 */ /* 0x001ea2000c1e9900 */
[----:B------:R-:W-:Y:S02]  /*0f30*/  IMAD.MOV.U32 R21, RZ, RZ, 0x1 ;  /* 0x00000001ff157424 */ /* 0x000fe400078e00ff */
[----:B--2---:R-:W-:-:S05]  /*0f40*/  VIADD R7, R4, 0x3 ;  /* 0x0000000304077836 */ /* 0x004fca0000000000 */
[----:B------:R-:W-:-:S04]  /*0f50*/  SHF.R.S32.HI R8, RZ, 0x1f, R7 ;  /* 0x0000001fff087819 */ /* 0x000fc80000011407 */
[----:B------:R-:W-:-:S04]  /*0f60*/  LEA.HI R8, R8, R7, RZ, 0x2 ;  /* 0x0000000708087211 */ /* 0x000fc800078f10ff */
[----:B------:R-:W-:-:S07]  /*0f70*/  LOP3.LUT R19, R8, 0xfffffffc, RZ, 0xc0, !PT ;  /* 0xfffffffc08137812 */ /* 0x000fce00078ec0ff */
.L_x_33:
        /* <DEDUP_REMOVED lines=8> */
[----:B---3--:R-:W-:Y:S01]  /*1000*/  IMAD.WIDE.U32 R4, R21, 0x4, R2 ;  /* 0x0000000415047825 */ /* 0x008fe200078e0002 */
[----:B------:R-:W-:Y:S02]  /*1010*/  LOP3.LUT R6, R20, 0x7ffffff8, RZ, 0xc0, !PT ;  /* 0x7ffffff814067812 */ /* 0x000fe400078ec0ff */
[----:B------:R-:W-:-:S03]  /*1020*/  IADD3 R4, P1, PT, R4, 0xc, RZ ;  /* 0x0000000c04047810 */ /* 0x000fc60007f3e0ff */
[----:B------:R-:W-:Y:S02]  /*1030*/  IMAD.MOV R6, RZ, RZ, -R6 ;  /* 0x000000ffff067224 */ /* 0x000fe400078e0a06 */
[----:B------:R-:W-:-:S08]  /*1040*/  IMAD.X R5, RZ, RZ, R5, P1 ;  /* 0x000000ffff057224 */ /* 0x000fd000008e0605 */
.L_x_36:
        /* <DEDUP_REMOVED lines=48> */
.L_x_35:
[----:B------:R-:W-:Y:S05]  /*1350*/  @!P0 BRA `(.L_x_34) ;  /* 0x0000000000fc8947 */ /* 0x000fea0003800000 */
[----:B------:R-:W-:Y:S02]  /*1360*/  ISETP.GE.U32.AND P0, PT, R25, 0x4, PT ;  /* 0x000000041900780c */ /* 0x000fe40003f06070 */
[----:B------:R-:W-:-:S04]  /*1370*/  LOP3.LUT R26, R20, 0x3, RZ, 0xc0, !PT ;  /* 0x00000003141a7812 */ /* 0x000fc800078ec0ff */
[----:B------:R-:W-:-:S07]  /*1380*/  ISETP.NE.AND P1, PT, R26, RZ, PT ;  /* 0x000000ff1a00720c */ /* 0x000fce0003f25270 */
[----:B------:R-:W-:Y:S06]  /*1390*/  @!P0 BRA `(.L_x_37) ;  /* 0x00000000007c8947 */ /* 0x000fec0003800000 */
[C---:B------:R-:W-:Y:S02]  /*13a0*/  VIADD R9, R21.reuse, 0x1 ;  /* 0x0000000115097836 */ /* 0x040fe40000000000 */
[----:B---3--:R-:W-:-:S04]  /*13b0*/  IMAD.WIDE.U32 R4, R21, 0x4, R2 ;  /* 0x0000000415047825 */ /* 0x008fc800078e0002 */
        /* <DEDUP_REMOVED lines=29> */
.L_x_37:
[----:B------:R-:W-:Y:S05]  /*1590*/  @!P1 BRA `(.L_x_34) ;  /* 0x00000000006c9947 */ /* 0x000fea0003800000 */
[----:B------:R-:W-:Y:S02]  /*15a0*/  ISETP.NE.AND P0, PT, R26, 0x1, PT ;  /* 0x000000011a00780c */ /* 0x000fe40003f05270 */
[----:B------:R-:W-:-:S04]  /*15b0*/  LOP3.LUT R20, R20, 0x1, RZ, 0xc0, !PT ;  /* 0x0000000114147812 */ /* 0x000fc800078ec0ff */
[----:B------:R-:W-:-:S07]  /*15c0*/  ISETP.NE.U32.AND P1, PT, R20, 0x1, PT ;  /* 0x000000011400780c */ /* 0x000fce0003f25070 */
[----:B------:R-:W-:-:S04]  /*15d0*/  @P0 IMAD.WIDE.U32 R8, R21, 0x4, R2 ;  /* 0x0000000415080825 */ /* 0x000fc800078e0002 */
[C-C-:B---3--:R-:W-:Y:S01]  /*15e0*/  @P0 IMAD.WIDE R6, R21.reuse, 0x4, R2.reuse ;  /* 0x0000000415060825 */ /* 0x148fe200078e0202 */
        /* <DEDUP_REMOVED lines=22> */
.L_x_34:
[----:B------:R-:W0:Y:S01]  /*1750*/  S2UR UR5, SR_CgaCtaId ;  /* 0x00000000000579c3 */ /* 0x000e220000008800 */
[----:B------:R-:W-:Y:S02]  /*1760*/  UMOV UR4, 0x400 ;  /* 0x0000040000047882 */ /* 0x000fe40000000000 */
[----:B0-----:R-:W-:-:S09]  /*1770*/  ULEA UR4, UR5, UR4, 0x18 ;  /* 0x0000000405047291 */ /* 0x001fd2000f8ec0ff */
[----:B------:R0:W-:Y:S03]  /*1780*/  STS [UR4+0x280], R19 ;  /* 0x00028013ff007988 */ /* 0x0001e60008000804 */
.L_x_32:
[----:B------:R-:W-:Y:S05]  /*1790*/  BSYNC.RECONVERGENT B0 ;  /* 0x0000000000007941 */ /* 0x000fea0003800200 */
.L_x_31:
[----:B------:R-:W-:Y:S01]  /*17a0*/  IMAD.IADD R3, R18, 0x1, -R17 ;  /* 0x0000000112037824 */ /* 0x000fe200078e0a11 */
[----:B------:R-:W-:Y:S01]  /*17b0*/  BSSY.RECONVERGENT B0, `(.L_x_38) ;  /* 0x0000029000007945 */ /* 0x000fe20003800200 */
[----:B------:R-:W-:Y:S02]  /*17c0*/  PRMT R2, RZ, 0x7610, R2 ;  /* 0x00007610ff027816 */ /* 0x000fe40000000002 */
[----:B---3--:R-:W-:Y:S02]  /*17d0*/  PRMT R7, RZ, 0x7610, R7 ;  /* 0x00007610ff077816 */ /* 0x008fe40000000007 */
[----:B------:R-:W-:Y:S02]  /*17e0*/  ISETP.GE.AND P0, PT, R12, R3, PT ;  /* 0x000000030c00720c */ /* 0x000fe40003f06270 */
[----:B------:R-:W-:Y:S02]  /*17f0*/  PRMT R8, RZ, 0x7610, R8 ;  /* 0x00007610ff087816 */ /* 0x000fe40000000008 */
[----:B------:R-:W-:-:S09]  /*1800*/  PRMT R6, RZ, 0x7610, R6 ;  /* 0x00007610ff067816 */ /* 0x000fd20000000006 */
        /* <DEDUP_REMOVED lines=11> */
[----:B------:R-:W-:-:S05]  /*18c0*/  IMAD.X R5, RZ, RZ, R5, P0 ;  /* 0x000000ffff057224 */ /* 0x000fca00000e0605 */
[----:B------:R-:W2:Y:S02]  /*18d0*/  LDG.E.CONSTANT R4, desc[UR6][R4.64] ;  /* 0x0000000604047981 */ /* 0x000ea4000c1e9900 */
[--C-:B--2---:R-:W-:Y:S02]  /*18e0*/  SHF.R.U32.HI R6, RZ, 0x18, R4.reuse ;  /* 0x00000018ff067819 */ /* 0x104fe40000011604 */
[----:B------:R-:W-:Y:S02]  /*18f0*/  SHF.R.U32.HI R7, RZ, 0x8, R4 ;  /* 0x00000008ff077819 */ /* 0x000fe40000011604 */
[C---:B------:R-:W-:Y:S02]  /*1900*/  PRMT R8, R4.reuse, 0x7610, R8 ;  /* 0x0000761004087816 */ /* 0x040fe40000000008 */
[----:B------:R-:W-:Y:S01]  /*1910*/  PRMT R2, R4, 0x7632, R2 ;  /* 0x0000763204027816 */ /* 0x000fe20000000002 */
[----:B------:R-:W-:Y:S06]  /*1920*/  BRA `(.L_x_39) ;  /* 0x0000000000447947 */ /* 0x000fec0003800000 */
.L_x_40:
[----:B------:R-:W-:Y:S02]  /*1930*/  ISETP.GE.AND P0, PT, R9, R3, PT ;  /* 0x000000030900720c */ /* 0x000fe40003f06270 */
[----:B------:R-:W-:Y:S02]  /*1940*/  PRMT R2, RZ, 0x7610, R2 ;  /* 0x00007610ff027816 */ /* 0x000fe40000000002 */
[----:B------:R-:W-:Y:S02]  /*1950*/  PRMT R7, RZ, 0x7610, R7 ;  /* 0x00007610ff077816 */ /* 0x000fe40000000007 */
[----:B------:R-:W-:-:S07]  /*1960*/  PRMT R8, RZ, 0x7610, R8 ;  /* 0x00007610ff087816 */ /* 0x000fce0000000008 */
[----:B------:R-:W-:Y:S05]  /*1970*/  @P0 BRA `(.L_x_39) ;  /* 0x0000000000300947 */ /* 0x000fea0003800000 */
[C---:B------:R-:W-:Y:S01]  /*1980*/  VIADD R2, R9.reuse, 0x1 ;  /* 0x0000000109027836 */ /* 0x040fe20000000000 */
[C---:B------:R-:W-:Y:S01]  /*1990*/  IADD3 R4, P2, PT, R9.reuse, R4, RZ ;  /* 0x0000000409047210 */ /* 0x040fe20007f5e0ff */
[----:B------:R-:W-:Y:S01]  /*19a0*/  VIADD R6, R9, 0x2 ;  /* 0x0000000209067836 */ /* 0x000fe20000000000 */
[----:B------:R-:W-:Y:S02]  /*19b0*/  PRMT R7, RZ, 0x7610, R7 ;  /* 0x00007610ff077816 */ /* 0x000fe40000000007 */
[-C--:B------:R-:W-:Y:S01]  /*19c0*/  ISETP.GE.AND P0, PT, R2, R3.reuse, PT ;  /* 0x000000030200720c */ /* 0x080fe20003f06270 */
[----:B------:R-:W-:Y:S01]  /*19d0*/  IMAD.X R5, RZ, RZ, R5, P2 ;  /* 0x000000ffff057224 */ /* 0x000fe200010e0605 */
[----:B------:R-:W-:Y:S02]  /*19e0*/  ISETP.GE.AND P1, PT, R6, R3, PT ;  /* 0x000000030600720c */ /* 0x000fe40003f26270 */
[----:B------:R-:W-:Y:S02]  /*19f0*/  PRMT R2, RZ, 0x7610, R2 ;  /* 0x00007610ff027816 */ /* 0x000fe40000000002 */
[----:B------:R1:W5:Y:S07]  /*1a00*/  LDG.E.U8.CONSTANT R8, desc[UR6][R4.64] ;  /* 0x0000000604087981 */ /* 0x00036e000c1e9100 */
[----:B------:R1:W5:Y:S04]  /*1a10*/  @!P0 LDG.E.U8.CONSTANT R7, desc[UR6][R4.64+0x1] ;  /* 0x0000010604078981 */ /* 0x000368000c1e9100 */
[----:B------:R1:W5:Y:S01]  /*1a20*/  @!P1 LDG.E.U8.CONSTANT R2, desc[UR6][R4.64+0x2] ;  /* 0x0000020604029981 */ /* 0x000362000c1e9100 */
[----:B------:R-:W-:-:S07]  /*1a30*/  PRMT R6, RZ, 0x7610, R6 ;  /* 0x00007610ff067816 */ /* 0x000fce0000000006 */
.L_x_39:
[----:B------:R-:W-:Y:S05]  /*1a40*/  BSYNC.RECONVERGENT B0 ;  /* 0x0000000000007941 */ /* 0x000fea0003800200 */
.L_x_38:
[----:B------:R-:W2:Y:S01]  /*1a50*/  S2UR UR5, SR_CgaCtaId ;  /* 0x00000000000579c3 */ /* 0x000ea20000008800 */
[----:B------:R-:W-:Y:S01]  /*1a60*/  SHF.R.U32.HI R3, RZ, 0x1, R14 ;  /* 0x00000001ff037819 */ /* 0x000fe2000001160e */
[----:B------:R-:W-:Y:S01]  /*1a70*/  UMOV UR4, 0x400 ;  /* 0x0000040000047882 */ /* 0x000fe20000000000 */
[----:B-1----:R-:W-:Y:S01]  /*1a80*/  SHF.R.U32.HI R4, RZ, 0x1, R0 ;  /* 0x00000001ff047819 */ /* 0x002fe20000011600 */
[----:B------:R-:W-:Y:S01]  /*1a90*/  IMAD.SHL.U32 R0, R0, 0x40, RZ ;  /* 0x0000004000007824 */ /* 0x000fe200078e00ff */
[----:B------:R-:W-:Y:S01]  /*1aa0*/  LOP3.LUT R3, R3, 0xc, RZ, 0xc0, !PT ;  /* 0x0000000c03037812 */ /* 0x000fe200078ec0ff */
[----:B------:R-:W1:Y:S01]  /*1ab0*/  LDCU.64 UR8, c[0x0][0x3a0] ;  /* 0x00007400ff0877ac */ /* 0x000e620008000a00 */
[----:B------:R-:W-:Y:S01]  /*1ac0*/  LOP3.LUT R5, R4, 0xc, RZ, 0xc0, !PT ;  /* 0x0000000c04057812 */ /* 0x000fe200078ec0ff */
[----:B------:R-:W-:Y:S01]  /*1ad0*/  VIADD R4, R0, 0x10 ;  /* 0x0000001000047836 */ /* 0x000fe20000000000 */
[----:B------:R-:W-:Y:S01]  /*1ae0*/  IADD3 R15, PT, PT, R18, 0x3, -R15 ;  /* 0x00000003120f7810 */ /* 0x000fe20007ffe80f */
[----:B------:R-:W-:-:S02]  /*1af0*/  VIADD R9, R0, 0x20 ;  /* 0x0000002000097836 */ /* 0x000fc40000000000 */
[----:B------:R-:W-:Y:S01]  /*1b00*/  VIADD R11, R0, 0x30 ;  /* 0x00000030000b7836 */ /* 0x000fe20000000000 */
[----:B------:R-:W-:Y:S01]  /*1b10*/  LOP3.LUT R4, R4, 0x1d0, RZ, 0xc0, !PT ;  /* 0x000001d004047812 */ /* 0x000fe200078ec0ff */
[----:B------:R-:W-:Y:S01]  /*1b20*/  IMAD.IADD R3, R12, 0x1, R3 ;  /* 0x000000010c037824 */ /* 0x000fe200078e0203 */
[----:B------:R-:W-:Y:S01]  /*1b30*/  LOP3.LUT R10, R9, 0x1e0, RZ, 0xc0, !PT ;  /* 0x000001e0090a7812 */ /* 0x000fe200078ec0ff */
[----:B------:R-:W-:Y:S02]  /*1b40*/  IMAD.SHL.U32 R0, R14, 0x40, RZ ;  /* 0x000000400e007824 */ /* 0x000fe400078e00ff */
[----:B------:R-:W-:Y:S01]  /*1b50*/  IMAD.IADD R5, R12, 0x1, R5 ;  /* 0x000000010c057824 */ /* 0x000fe200078e0205 */
[----:B------:R-:W-:Y:S01]  /*1b60*/  LOP3.LUT R12, R11, 0x1f0, RZ, 0xc0, !PT ;  /* 0x000001f00b0c7812 */ /* 0x000fe200078ec0ff */
[----:B------:R-:W-:Y:S01]  /*1b70*/  IMAD.SHL.U32 R11, R14, 0x4, RZ ;  /* 0x000000040e0b7824 */ /* 0x000fe200078e00ff */
[----:B------:R-:W-:Y:S01]  /*1b80*/  LOP3.LUT R3, R3, 0x1c0, R0, 0xf8, !PT ;  /* 0x000001c003037812 */ /* 0x000fe200078ef800 */
[----:B--2---:R-:W-:Y:S01]  /*1b90*/  ULEA UR4, UR5, UR4, 0x18 ;  /* 0x0000000405047291 */ /* 0x004fe2000f8ec0ff */
[----:B------:R-:W2:Y:S05]  /*1ba0*/  LDCU UR5, c[0x0][0x394] ;  /* 0x00007280ff0577ac */ /* 0x000eaa0008000800 */
[----:B------:R-:W-:-:S02]  /*1bb0*/  IADD3 R4, PT, PT, R5, UR4, R4 ;  /* 0x0000000405047c10 */ /* 0x000fc4000fffe004 */
[C---:B------:R-:W-:Y:S01]  /*1bc0*/  IADD3 R9, PT, PT, R5.reuse, UR4, R10 ;  /* 0x0000000405097c10 */ /* 0x040fe2000fffe00a */
[----:B-----5:R3:W-:Y:S01]  /*1bd0*/  STS.U8 [R3+UR4], R8 ;  /* 0x0000000803007988 */ /* 0x0207e20008000004 */
[----:B------:R-:W-:Y:S02]  /*1be0*/  IADD3 R5, PT, PT, R5, UR4, R12 ;  /* 0x0000000405057c10 */ /* 0x000fe4000fffe00c */
[----:B------:R-:W-:Y:S01]  /*1bf0*/  SHF.R.S32.HI R10, RZ, 0x1f, R15 ;  /* 0x0000001fff0a7819 */ /* 0x000fe2000001140f */
[----:B------:R-:W-:Y:S03]  /*1c00*/  STS.U8 [R4], R7 ;  /* 0x0000000704007388 */ /* 0x000fe60000000000 */
[----:B------:R-:W-:Y:S01]  /*1c10*/  LEA.HI R10, R10, R15, RZ, 0x2 ;  /* 0x0000000f0a0a7211 */ /* 0x000fe200078f10ff */
[----:B------:R-:W-:Y:S03]  /*1c20*/  STS.U8 [R9], R2 ;  /* 0x0000000209007388 */ /* 0x000fe60000000000 */
[----:B------:R-:W-:Y:S01]  /*1c30*/  SHF.R.S32.HI R10, RZ, 0x2, R10 ;  /* 0x00000002ff0a7819 */ /* 0x000fe2000001140a */
[----:B------:R-:W-:Y:S01]  /*1c40*/  STS.U8 [R5], R6 ;  /* 0x0000000605007388 */ /* 0x000fe20000000000 */
[----:B------:R-:W-:Y:S03]  /*1c50*/  BAR.SYNC.DEFER_BLOCKING 0x0 ;  /* 0x0000000000007b1d */ /* 0x000fe60000010000 */
[----:B------:R-:W-:-:S03]  /*1c60*/  IMAD R10, R10, R13, R16 ;  /* 0x0000000d0a0a7224 */ /* 0x000fc600078e0210 */
[----:B------:R-:W2:Y:S04]  /*1c70*/  LDS R0, [UR4+0x280] ;  /* 0x00028004ff007984 */ /* 0x000ea80008000800 */
[----:B------:R-:W4:Y:S01]  /*1c80*/  LDS R17, [R11+UR4] ;  /* 0x000000040b117984 */ /* 0x000f220008000800 */
[----:B------:R-:W3:Y:S02]  /*1c90*/  LDCU UR4, c[0x0][0x3a8] ;  /* 0x00007500ff0477ac */ /* 0x000ee40008000800 */
[----:B---3--:R-:W-:-:S04]  /*1ca0*/  IMAD R3, R10, UR4, RZ ;  /* 0x000000040a037c24 */ /* 0x008fc8000f8e02ff */
[----:B--2---:R-:W-:-:S05]  /*1cb0*/  IMAD R0, R0, UR5, R3 ;  /* 0x0000000500007c24 */ /* 0x004fca000f8e0203 */
[----:B-1----:R-:W-:Y:S02]  /*1cc0*/  IADD3 R2, P0, P1, R0, UR8, R11 ;  /* 0x0000000800027c10 */ /* 0x002fe4000f91e00b */
[----:B------:R-:W-:-:S04]  /*1cd0*/  SHF.R.S32.HI R0, RZ, 0x1f, R0 ;  /* 0x0000001fff007819 */ /* 0x000fc80000011400 */
[----:B------:R-:W-:-:S05]  /*1ce0*/  IADD3.X R3, PT, PT, R0, UR9, RZ, P0, P1 ;  /* 0x0000000900037c10 */ /* 0x000fca00087e24ff */
[----:B----4-:R-:W-:Y:S01]  /*1cf0*/  STG.E desc[UR6][R2.64], R17 ;  /* 0x0000001102007986 */ /* 0x010fe2000c101906 */
[----:B------:R-:W-:Y:S05]  /*1d00*/  EXIT ;  /* 0x000000000000794d */ /* 0x000fea0003800000 */
.L_x_41:
        /* <DEDUP_REMOVED lines=15> */
.L_x_85:


//--------------------- .text._Z46mx_block_rearrange_2d_K_groups_colmajor_kernelPKhiiiiiPKiPhii --------------------------
	.section	.text._Z46mx_block_rearrange_2d_K_groups_colmajor_kernelPKhiiiiiPKiPhii,"ax",@progbits
	.align	128
        .global         _Z46mx_block_rearrange_2d_K_groups_colmajor_kernelPKhiiiiiPKiPhii
        .type           _Z46mx_block_rearrange_2d_K_groups_colmajor_kernelPKhiiiiiPKiPhii,@function
        .size           _Z46mx_block_rearrange_2d_K_groups_colmajor_kernelPKhiiiiiPKiPhii,(.L_x_86 - _Z46mx_block_rearrange_2d_K_groups_colmajor_kernelPKhiiiiiPKiPhii)
        .other          _Z46mx_block_rearrange_2d_K_groups_colmajor_kernelPKhiiiiiPKiPhii,@"STO_CUDA_ENTRY STV_DEFAULT"
_Z46mx_block_rearrange_2d_K_groups_colmajor_kernelPKhiiiiiPKiPhii:
.text._Z46mx_block_rearrange_2d_K_groups_colmajor_kernelPKhiiiiiPKiPhii:
[----:B------:R-:W-:Y:S01]  /*0000*/  LDC R1, c[0x0][0x37c] ;  /* 0x0000df00ff017b82 */ /* 0x000fe20000000800 */
[----:B------:R-:W0:Y:S07]  /*0010*/  S2R R0, SR_TID.X ;  /* 0x0000000000007919 */ /* 0x000e2e0000002100 */
[----:B------:R-:W1:Y:S01]  /*0020*/  S2UR UR8, SR_CTAID.X ;  /* 0x00000000000879c3 */ /* 0x000e620000002500 */
[----:B------:R-:W2:Y:S01]  /*0030*/  LDCU.64 UR6, c[0x0][0x358] ;  /* 0x00006b00ff0677ac */ /* 0x000ea20008000a00 */
[----:B------:R-:W-:Y:S01]  /*0040*/  BSSY.RECONVERGENT B0, `(.L_x_42) ;  /* 0x00000b7000007945 */ /* 0x000fe20003800200 */
[----:B------:R-:W3:Y:S01]  /*0050*/  S2R R19, SR_CTAID.Y ;  /* 0x0000000000137919 */ /* 0x000ee20000002600 */
[----:B0-----:R-:W-:-:S13]  /*0060*/  ISETP.NE.AND P0, PT, R0, RZ, PT ;  /* 0x000000ff0000720c */ /* 0x001fda0003f05270 */
[----:B-123--:R-:W-:Y:S05]  /*0070*/  @P0 BRA `(.L_x_43) ;  /* 0x0000000800cc0947 */ /* 0x00efea0003800000 */
[----:B------:R-:W0:Y:S01]  /*0080*/  LDCU UR9, c[0x0][0x3b4] ;  /* 0x00007680ff0977ac */ /* 0x000e220008000800 */
[----:B------:R-:W-:Y:S01]  /*0090*/  CS2R R4, SRZ ;  /* 0x0000000000047805 */ /* 0x000fe2000001ff00 */
        /* <DEDUP_REMOVED lines=9> */
[----:B------:R-:W-:Y:S01]  /*0130*/  LEA.HI R5, R5, R4, RZ, 0x2 ;  /* 0x0000000405057211 */ /* 0x000fe200078f10ff */
[----:B------:R-:W-:-:S03]  /*0140*/  IMAD.MOV.U32 R4, RZ, RZ, 0x1 ;  /* 0x00000001ff047424 */ /* 0x000fc600078e00ff */
[----:B------:R-:W-:-:S05]  /*0150*/  SHF.R.S32.HI R5, RZ, 0x2, R5 ;  /* 0x00000002ff057819 */ /* 0x000fca0000011405 */
[----:B------:R0:W-:Y:S02]  /*0160*/  STS [UR4+0x200], R5 ;  /* 0x00020005ff007988 */ /* 0x0001e40008000804 */
.L_x_44:
        /* <DEDUP_REMOVED lines=20> */
.L_x_46:
        /* <DEDUP_REMOVED lines=17> */
[----:B------:R-:W-:Y:S02]  /*03c0*/  LEA.HI R14, R17, R14, RZ, 0x2 ;  /* 0x0000000e110e7211 */ /* 0x000fe400078f10ff */
[----:B----4-:R-:W-:Y:S02]  /*03d0*/  IADD3 R18, PT, PT, R21, 0x3, -R18 ;  /* 0x0000000315127810 */ /* 0x010fe40007ffe812 */
[----:B------:R-:W-:Y:S02]  /*03e0*/  SHF.R.S32.HI R17, RZ, 0x1f, R20 ;  /* 0x0000001fff117819 */ /* 0x000fe40000011414 */
[----:B------:R-:W-:-:S02]  /*03f0*/  SHF.R.S32.HI R23, RZ, 0x1f, R18 ;  /* 0x0000001fff177819 */ /* 0x000fc40000011412 */
[----:B-----5:R-:W-:Y:S02]  /*0400*/  IADD3 R21, PT, PT, R13, 0x3, -R21 ;  /* 0x000000030d157810 */ /* 0x020fe40007ffe815 */
[----:B------:R-:W-:Y:S02]  /*0410*/  LEA.HI.SX32 R15, R14, R5, 0x1e ;  /* 0x000000050e0f7211 */ /* 0x000fe400078ff2ff */
[----:B------:R-:W-:Y:S02]  /*0420*/  LEA.HI R20, R17, R20, RZ, 0x2 ;  /* 0x0000001411147211 */ /* 0x000fe400078f10ff */
[----:B0-----:R-:W-:Y:S01]  /*0430*/  IADD3 R5, PT, PT, R12, 0x3, -R13 ;  /* 0x000000030c057810 */ /* 0x001fe20007ffe80d */
[----:B------:R-:W-:Y:S01]  /*0440*/  STS [R8+-0x10], R15 ;  /* 0xfffff00f08007388 */ /* 0x000fe20000000800 */
[----:B------:R-:W-:Y:S02]  /*0450*/  LEA.HI R18, R23, R18, RZ, 0x2 ;  /* 0x0000001217127211 */ /* 0x000fe400078f10ff */
[----:B------:R-:W-:-:S02]  /*0460*/  SHF.R.S32.HI R14, RZ, 0x1f, R21 ;  /* 0x0000001fff0e7819 */ /* 0x000fc40000011415 */
        /* <DEDUP_REMOVED lines=28> */
.L_x_45:
        /* <DEDUP_REMOVED lines=12> */
[----:B------:R-:W3:Y:S03]  /*06f0*/  LDG.E.CONSTANT R16, desc[UR6][R8.64+0x4] ;  /* 0x0000040608107981 */ /* 0x000ee6000c1e9900 */
[----:B------:R-:W-:Y:S01]  /*0700*/  IMAD.WIDE.U32 R12, R7, 0x4, R12 ;  /* 0x00000004070c7825 */ /* 0x000fe200078e000c */
[----:B------:R1:W4:Y:S04]  /*0710*/  LDG.E.CONSTANT R21, desc[UR6][R2.64+0xc] ;  /* 0x00000c0602157981 */ /* 0x000328000c1e9900 */
[----:B------:R-:W2:Y:S04]  /*0720*/  LDG.E.CONSTANT R7, desc[UR6][R8.64+-0x4] ;  /* 0xfffffc0608077981 */ /* 0x000ea8000c1e9900 */
[----:B------:R-:W5:Y:S04]  /*0730*/  LDG.E.CONSTANT R11, desc[UR6][R10.64] ;  /* 0x000000060a0b7981 */ /* 0x000f68000c1e9900 */
[----:B------:R-:W3:Y:S04]  /*0740*/  LDG.E.CONSTANT R13, desc[UR6][R12.64] ;  /* 0x000000060c0d7981 */ /* 0x000ee8000c1e9900 */
[----:B------:R-:W4:Y:S01]  /*0750*/  LDG.E.CONSTANT R18, desc[UR6][R8.64+0x8] ;  /* 0x0000080608127981 */ /* 0x000f22000c1e9900 */
[----:B------:R-:W0:Y:S01]  /*0760*/  S2R R20, SR_CgaCtaId ;  /* 0x0000000000147919 */ /* 0x000e220000008800 */
[----:B--2---:R-:W-:-:S02]  /*0770*/  IADD3 R7, PT, PT, R14, 0x3, -R7 ;  /* 0x000000030e077810 */ /* 0x004fc40007ffe807 */
[----:B-----5:R-:W-:Y:S02]  /*0780*/  IADD3 R15, PT, PT, R11, 0x3, -R14 ;  /* 0x000000030b0f7810 */ /* 0x020fe40007ffe80e */
[----:B------:R-:W-:Y:S02]  /*0790*/  SHF.R.S32.HI R10, RZ, 0x1f, R7 ;  /* 0x0000001fff0a7819 */ /* 0x000fe40000011407 */
[----:B---3--:R-:W-:Y:S02]  /*07a0*/  IADD3 R16, PT, PT, R13, 0x3, -R16 ;  /* 0x000000030d107810 */ /* 0x008fe40007ffe810 */
[----:B------:R-:W-:Y:S02]  /*07b0*/  SHF.R.S32.HI R14, RZ, 0x1f, R15 ;  /* 0x0000001fff0e7819 */ /* 0x000fe4000001140f */
[----:B------:R-:W-:Y:S02]  /*07c0*/  LEA.HI R10, R10, R7, RZ, 0x2 ;  /* 0x000000070a0a7211 */ /* 0x000fe400078f10ff */
[----:B------:R-:W-:-:S02]  /*07d0*/  MOV R7, 0x400 ;  /* 0x0000040000077802 */ /* 0x000fc40000000f00 */
[----:B-1----:R-:W-:Y:S02]  /*07e0*/  SHF.R.S32.HI R3, RZ, 0x1f, R16 ;  /* 0x0000001fff037819 */ /* 0x002fe40000011410 */
[----:B------:R-:W-:Y:S02]  /*07f0*/  LEA.HI R15, R14, R15, RZ, 0x2 ;  /* 0x0000000f0e0f7211 */ /* 0x000fe400078f10ff */
[----:B----4-:R-:W-:Y:S02]  /*0800*/  IADD3 R18, PT, PT, R21, 0x3, -R18 ;  /* 0x0000000315127810 */ /* 0x010fe40007ffe812 */
        /* <DEDUP_REMOVED lines=15> */
.L_x_47:
[----:B------:R-:W-:Y:S05]  /*0900*/  @!P1 BRA `(.L_x_43) ;  /* 0x0000000000a89947 */ /* 0x000fea0003800000 */
[----:B------:R-:W-:Y:S02]  /*0910*/  ISETP.NE.AND P0, PT, R17, 0x1, PT ;  /* 0x000000011100780c */ /* 0x000fe40003f05270 */
[----:B------:R-:W-:-:S04]  /*0920*/  LOP3.LUT R6, R6, 0x1, RZ, 0xc0, !PT ;  /* 0x0000000106067812 */ /* 0x000fc800078ec0ff */
[----:B------:R-:W-:-:S07]  /*0930*/  ISETP.NE.U32.AND P1, PT, R6, 0x1, PT ;  /* 0x000000010600780c */ /* 0x000fce0003f25070 */
[----:B------:R-:W-:Y:S06]  /*0940*/  @!P0 BRA `(.L_x_48) ;  /* 0x0000000000588947 */ /* 0x000fec0003800000 */
[----:B------:R-:W1:Y:S02]  /*0950*/  LDC.64 R2, c[0x0][0x3a0] ;  /* 0x0000e800ff027b82 */ /* 0x000e640000000a00 */
[----:B-1----:R-:W-:-:S04]  /*0960*/  IMAD.WIDE R6, R4, 0x4, R2 ;  /* 0x0000000404067825 */ /* 0x002fc800078e0202 */
[----:B------:R-:W-:Y:S02]  /*0970*/  IMAD.WIDE.U32 R2, R4, 0x4, R2 ;  /* 0x0000000404027825 */ /* 0x000fe400078e0002 */
[----:B------:R-:W2:Y:S04]  /*0980*/  LDG.E.CONSTANT R6, desc[UR6][R6.64+-0x4] ;  /* 0xfffffc0606067981 */ /* 0x000ea8000c1e9900 */
[----:B------:R-:W2:Y:S04]  /*0990*/  LDG.E.CONSTANT R9, desc[UR6][R2.64] ;  /* 0x0000000602097981 */ /* 0x000ea8000c1e9900 */
[----:B------:R-:W3:Y:S01]  /*09a0*/  LDG.E.CONSTANT R8, desc[UR6][R2.64+0x4] ;  /* 0x0000040602087981 */ /* 0x000ee2000c1e9900 */
[----:B------:R-:W-:Y:S01]  /*09b0*/  MOV R12, 0x400 ;  /* 0x00000400000c7802 */ /* 0x000fe20000000f00 */
[----:B------:R-:W1:Y:S04]  /*09c0*/  S2R R13, SR_CgaCtaId ;  /* 0x00000000000d7919 */ /* 0x000e680000008800 */
[----:B------:R-:W-:-:S05]  /*09d0*/  VIADD R12, R12, 0x200 ;  /* 0x000002000c0c7836 */ /* 0x000fca0000000000 */
[----:B-1----:R-:W-:-:S05]  /*09e0*/  LEA R13, R13, R12, 0x18 ;  /* 0x0000000c0d0d7211 */ /* 0x002fca00078ec0ff */
[C---:B------:R-:W-:Y:S02]  /*09f0*/  IMAD R13, R4.reuse, 0x4, R13 ;  /* 0x00000004040d7824 */ /* 0x040fe400078e020d */
[----:B------:R-:W-:Y:S01]  /*0a00*/  VIADD R4, R4, 0x2 ;  /* 0x0000000204047836 */ /* 0x000fe20000000000 */
[----:B--2---:R-:W-:Y:S02]  /*0a10*/  IADD3 R10, PT, PT, R9, 0x3, -R6 ;  /* 0x00000003090a7810 */ /* 0x004fe40007ffe806 */
[----:B---3--:R-:W-:Y:S02]  /*0a20*/  IADD3 R8, PT, PT, R8, 0x3, -R9 ;  /* 0x0000000308087810 */ /* 0x008fe40007ffe809 */
        /* <DEDUP_REMOVED lines=8> */
.L_x_48:
[----:B------:R-:W-:Y:S05]  /*0ab0*/  @P1 BRA `(.L_x_43) ;  /* 0x00000000003c1947 */ /* 0x000fea0003800000 */
[----:B-1----:R-:W1:Y:S02]  /*0ac0*/  LDC.64 R6, c[0x0][0x3a0] ;  /* 0x0000e800ff067b82 */ /* 0x002e640000000a00 */
[----:B-1----:R-:W-:-:S04]  /*0ad0*/  IMAD.WIDE R2, R4, 0x4, R6 ;  /* 0x0000000404027825 */ /* 0x002fc800078e0206 */
[----:B------:R-:W-:Y:S02]  /*0ae0*/  IMAD.WIDE.U32 R6, R4, 0x4, R6 ;  /* 0x0000000404067825 */ /* 0x000fe400078e0006 */
[----:B------:R-:W3:Y:S04]  /*0af0*/  LDG.E.CONSTANT R2, desc[UR6][R2.64+-0x4] ;  /* 0xfffffc0602027981 */ /* 0x000ee8000c1e9900 */
[----:B------:R-:W3:Y:S01]  /*0b00*/  LDG.E.CONSTANT R7, desc[UR6][R6.64] ;  /* 0x0000000606077981 */ /* 0x000ee2000c1e9900 */
[----:B------:R-:W-:Y:S01]  /*0b10*/  MOV R9, 0x400 ;  /* 0x0000040000097802 */ /* 0x000fe20000000f00 */
[----:B------:R-:W1:Y:S04]  /*0b20*/  S2R R11, SR_CgaCtaId ;  /* 0x00000000000b7919 */ /* 0x000e680000008800 */
[----:B--2---:R-:W-:-:S05]  /*0b30*/  VIADD R10, R9, 0x200 ;  /* 0x00000200090a7836 */ /* 0x004fca0000000000 */
[----:B-1----:R-:W-:Y:S02]  /*0b40*/  LEA R11, R11, R10, 0x18 ;  /* 0x0000000a0b0b7211 */ /* 0x002fe400078ec0ff */
[----:B---3--:R-:W-:-:S04]  /*0b50*/  IADD3 R8, PT, PT, R7, 0x3, -R2 ;  /* 0x0000000307087810 */ /* 0x008fc80007ffe802 */
[----:B------:R-:W-:-:S04]  /*0b60*/  SHF.R.S32.HI R9, RZ, 0x1f, R8 ;  /* 0x0000001fff097819 */ /* 0x000fc80000011408 */
[----:B------:R-:W-:Y:S01]  /*0b70*/  LEA.HI R8, R9, R8, RZ, 0x2 ;  /* 0x0000000809087211 */ /* 0x000fe200078f10ff */
[----:B------:R-:W-:-:S03]  /*0b80*/  IMAD R9, R4, 0x4, R11 ;  /* 0x0000000404097824 */ /* 0x000fc600078e020b */
[----:B------:R-:W-:-:S05]  /*0b90*/  LEA.HI.SX32 R8, R8, R5, 0x1e ;  /* 0x0000000508087211 */ /* 0x000fca00078ff2ff */
[----:B------:R3:W-:Y:S02]  /*0ba0*/  STS [R9], R8 ;  /* 0x0000000809007388 */ /* 0x0007e40000000800 */
.L_x_43:
[----:B------:R-:W-:Y:S05]  /*0bb0*/  BSYNC.RECONVERGENT B0 ;  /* 0x0000000000007941 */ /* 0x000fea0003800200 */
.L_x_42:
[----:B------:R-:W4:Y:S01]  /*0bc0*/  LDCU UR4, c[0x0][0x3b4] ;  /* 0x00007680ff0477ac */ /* 0x000f220008000800 */
[----:B---3--:R-:W-:Y:S02]  /*0bd0*/  IMAD.MOV.U32 R8, RZ, RZ, RZ ;  /* 0x000000ffff087224 */ /* 0x008fe400078e00ff */
[----:B------:R-:W-:Y:S01]  /*0be0*/  IMAD.MOV.U32 R21, RZ, RZ, RZ ;  /* 0x000000ffff157224 */ /* 0x000fe200078e00ff */
[----:B----4-:R-:W-:Y:S01]  /*0bf0*/  UISETP.GE.AND UP0, UPT, UR4, 0x1, UPT ;  /* 0x000000010400788c */ /* 0x010fe2000bf06270 */
[----:B------:R-:W-:Y:S08]  /*0c00*/  BAR.SYNC.DEFER_BLOCKING 0x0 ;  /* 0x0000000000007b1d */ /* 0x000ff00000010000 */
[----:B------:R-:W-:Y:S05]  /*0c10*/  BRA.U !UP0, `(.L_x_49) ;  /* 0x00000001087c7547 */ /* 0x000fea000b800000 */
[----:B------:R-:W3:Y:S01]  /*0c20*/  S2R R4, SR_CgaCtaId ;  /* 0x0000000000047919 */ /* 0x000ee20000008800 */
[----:B------:R-:W-:Y:S01]  /*0c30*/  MOV R3, 0x400 ;  /* 0x0000040000037802 */ /* 0x000fe20000000f00 */
[----:B012---:R-:W-:Y:S02]  /*0c40*/  IMAD.MOV.U32 R5, RZ, RZ, RZ ;  /* 0x000000ffff057224 */ /* 0x007fe400078e00ff */
[----:B------:R-:W-:Y:S01]  /*0c50*/  IMAD.MOV.U32 R18, RZ, RZ, RZ ;  /* 0x000000ffff127224 */ /* 0x000fe200078e00ff */
[----:B---3--:R-:W-:Y:S01]  /*0c60*/  LEA R2, R4, R3, 0x18 ;  /* 0x0000000304027211 */ /* 0x008fe200078ec0ff */
[----:B------:R-:W-:-:S05]  /*0c70*/  VIADD R3, R3, 0x200 ;  /* 0x0000020003037836 */ /* 0x000fca0000000000 */
[----:B------:R-:W0:Y:S01]  /*0c80*/  LDS R2, [R2+0x200] ;  /* 0x0002000002027984 */ /* 0x000e220000000800 */
[----:B------:R-:W-:Y:S02]  /*0c90*/  LEA R4, R4, R3, 0x18 ;  /* 0x0000000304047211 */ /* 0x000fe400078ec0ff */
[----:B0-----:R-:W-:-:S13]  /*0ca0*/  ISETP.LE.AND P0, PT, R2, UR8, PT ;  /* 0x0000000802007c0c */ /* 0x001fda000bf03270 */
[----:B------:R-:W-:Y:S05]  /*0cb0*/  @!P0 BRA `(.L_x_50) ;  /* 0x0000000000308947 */ /* 0x000fea0003800000 */
[----:B------:R-:W0:Y:S01]  /*0cc0*/  LDCU UR4, c[0x0][0x3b4] ;  /* 0x00007680ff0477ac */ /* 0x000e220008000800 */
[----:B------:R-:W-:Y:S01]  /*0cd0*/  NOP ;  /* 0x0000000000007918 */ /* 0x000fe20000000000 */
.L_x_51:
        /* <DEDUP_REMOVED lines=10> */
.L_x_50:
        /* <DEDUP_REMOVED lines=9> */
.L_x_49:
[----:B---3--:R-:W0:Y:S02]  /*0e10*/  LDC.64 R2, c[0x0][0x3a0] ;  /* 0x0000e800ff027b82 */ /* 0x008e240000000a00 */
[----:B012---:R-:W-:-:S05]  /*0e20*/  IMAD.WIDE.U32 R4, R8, 0x4, R2 ;  /* 0x0000000408047825 */ /* 0x007fca00078e0002 */
        /* <DEDUP_REMOVED lines=18> */
.L_x_54:
        /* <DEDUP_REMOVED lines=13> */
.L_x_57:
        /* <DEDUP_REMOVED lines=12> */
[----:B0-----:R-:W-:-:S05]  /*10e0*/  IADD3 R4, P2, PT, R4, 0x20, RZ ;  /* 0x0000002004047810 */ /* 0x001fca0007f5e0ff */
[----:B------:R-:W-:Y:S01]  /*10f0*/  IMAD.X R5, RZ, RZ, R5, P2 ;  /* 0x000000ffff057224 */ /* 0x000fe200010e0605 */
[----:B--2---:R-:W-:-:S04]  /*1100*/  IADD3 R24, PT, PT, R26, 0x3, -R23 ;  /* 0x000000031a187810 */ /* 0x004fc80007ffe817 */
[----:B------:R-:W-:Y:S02]  /*1110*/  SHF.R.S32.HI R25, RZ, 0x1f, R24 ;  /* 0x0000001fff197819 */ /* 0x000fe40000011418 */
[----:B---3--:R-:W-:Y:S02]  /*1120*/  IADD3 R23, PT, PT, R23, 0x3, -R16 ;  /* 0x0000000317177810 */ /* 0x008fe40007ffe810 */
[----:B------:R-:W-:Y:S02]  /*1130*/  LEA.HI R25, R25, R24, RZ, 0x2 ;  /* 0x0000001819197211 */ /* 0x000fe400078f10ff */
[----:B------:R-:W-:Y:S02]  /*1140*/  SHF.R.S32.HI R24, RZ, 0x1f, R23 ;  /* 0x0000001fff187819 */ /* 0x000fe40000011417 */
[----:B----4-:R-:W-:Y:S02]  /*1150*/  IADD3 R16, PT, PT, R17, 0x3, -R26 ;  /* 0x0000000311107810 */ /* 0x010fe40007ffe81a */
[----:B------:R-:W-:-:S02]  /*1160*/  LEA.HI R24, R24, R23, RZ, 0x2 ;  /* 0x0000001718187211 */ /* 0x000fc400078f10ff */
[----:B------:R-:W-:Y:S02]  /*1170*/  SHF.R.S32.HI R23, RZ, 0x1f, R16 ;  /* 0x0000001fff177819 */ /* 0x000fe40000011410 */
[----:B-----5:R-:W-:Y:S02]  /*1180*/  IADD3 R17, PT, PT, R14, 0x3, -R17 ;  /* 0x000000030e117810 */ /* 0x020fe40007ffe811 */
[----:B------:R-:W-:Y:S02]  /*1190*/  SHF.R.S32.HI R25, RZ, 0x2, R25 ;  /* 0x00000002ff197819 */ /* 0x000fe40000011419 */
[----:B------:R-:W-:Y:S02]  /*11a0*/  LEA.HI R23, R23, R16, RZ, 0x2 ;  /* 0x0000001017177211 */ /* 0x000fe400078f10ff */
[----:B------:R-:W-:Y:S02]  /*11b0*/  SHF.R.S32.HI R16, RZ, 0x1f, R17 ;  /* 0x0000001fff107819 */ /* 0x000fe40000011411 */
[----:B------:R-:W-:-:S02]  /*11c0*/  IADD3 R14, PT, PT, R15, 0x3, -R14 ;  /* 0x000000030f0e7810 */ /* 0x000fc40007ffe80e */
[----:B------:R-:W-:Y:S02]  /*11d0*/  LEA.HI.SX32 R24, R24, R25, 0x1e ;  /* 0x0000001918187211 */ /* 0x000fe400078ff2ff */
[----:B------:R-:W-:Y:S02]  /*11e0*/  LEA.HI R16, R16, R17, RZ, 0x2 ;  /* 0x0000001110107211 */ /* 0x000fe400078f10ff */
[----:B------:R-:W-:Y:S02]  /*11f0*/  SHF.R.S32.HI R17, RZ, 0x1f, R14 ;  /* 0x0000001fff117819 */ /* 0x000fe4000001140e */
[----:B------:R-:W-:Y:S02]  /*1200*/  LEA.HI.SX32 R23, R23, R24, 0x1e ;  /* 0x0000001817177211 */ /* 0x000fe400078ff2ff */
[----:B------:R-:W-:Y:S02]  /*1210*/  IADD3 R15, PT, PT, R10, 0x3, -R15 ;  /* 0x000000030a0f7810 */ /* 0x000fe40007ffe80f */
[----:B------:R-:W-:-:S02]  /*1220*/  LEA.HI R17, R17, R14, RZ, 0x2 ;  /* 0x0000000e11117211 */ /* 0x000fc400078f10ff */
[----:B------:R-:W-:Y:S02]  /*1230*/  LEA.HI.SX32 R16, R16, R23, 0x1e ;  /* 0x0000001710107211 */ /* 0x000fe400078ff2ff */
[----:B------:R-:W-:Y:S02]  /*1240*/  IADD3 R14, PT, PT, R13, 0x3, -R10 ;  /* 0x000000030d0e7810 */ /* 0x000fe40007ffe80a */
[----:B------:R-:W-:Y:S02]  /*1250*/  SHF.R.S32.HI R10, RZ, 0x1f, R15 ;  /* 0x0000001fff0a7819 */ /* 0x000fe4000001140f */
[----:B------:R-:W-:Y:S02]  /*1260*/  LEA.HI R16, R17, R16, RZ, 0x1e ;  /* 0x0000001011107211 */ /* 0x000fe400078ff0ff */
[----:B------:R-:W-:Y:S02]  /*1270*/  SHF.R.S32.HI R17, RZ, 0x1f, R14 ;  /* 0x0000001fff117819 */ /* 0x000fe4000001140e */
[----:B------:R-:W-:-:S02]  /*1280*/  IADD3 R12, PT, PT, R12, 0x3, -R13 ;  /* 0x000000030c0c7810 */ /* 0x000fc40007ffe80d */
[----:B------:R-:W-:Y:S02]  /*1290*/  LEA.HI R15, R10, R15, RZ, 0x2 ;  /* 0x0000000f0a0f7211 */ /* 0x000fe400078f10ff */
[----:B------:R-:W-:Y:S02]  /*12a0*/  LEA.HI R14, R17, R14, RZ, 0x2 ;  /* 0x0000000e110e7211 */ /* 0x000fe400078f10ff */
[----:B------:R-:W-:Y:S02]  /*12b0*/  SHF.R.S32.HI R13, RZ, 0x1f, R12 ;  /* 0x0000001fff0d7819 */ /* 0x000fe4000001140c */
[----:B------:R-:W-:Y:S02]  /*12c0*/  LEA.HI R15, R15, R16, RZ, 0x1e ;  /* 0x000000100f0f7211 */ /* 0x000fe400078ff0ff */
[----:B------:R-:W-:Y:S02]  /*12d0*/  LEA.HI R13, R13, R12, RZ, 0x2 ;  /* 0x0000000c0d0d7211 */ /* 0x000fe400078f10ff */
[----:B------:R-:W-:-:S04]  /*12e0*/  LEA.HI R14, R14, R15, RZ, 0x1e ;  /* 0x0000000f0e0e7211 */ /* 0x000fc800078ff0ff */
[----:B------:R-:W-:-:S05]  /*12f0*/  LEA.HI R13, R13, R14, RZ, 0x1e ;  /* 0x0000000e0d0d7211 */ /* 0x000fca00078ff0ff */
[----:B------:R-:W-:Y:S01]  /*1300*/  IMAD R6, R13, 0x4, R6 ;  /* 0x000000040d067824 */ /* 0x000fe200078e0206 */
[----:B------:R-:W-:Y:S06]  /*1310*/  @P0 BRA `(.L_x_57) ;  /* 0xfffffffc00400947 */ /* 0x000fec000383ffff */
.L_x_56:
        /* <DEDUP_REMOVED lines=36> */
.L_x_58:
        /* <DEDUP_REMOVED lines=28> */
.L_x_55:
[----:B------:R-:W0:Y:S01]  /*1720*/  S2UR UR5, SR_CgaCtaId ;  /* 0x00000000000579c3 */ /* 0x000e220000008800 */
[----:B------:R-:W-:Y:S02]  /*1730*/  UMOV UR4, 0x400 ;  /* 0x0000040000047882 */ /* 0x000fe40000000000 */
[----:B0-----:R-:W-:-:S09]  /*1740*/  ULEA UR4, UR5, UR4, 0x18 ;  /* 0x0000000405047291 */ /* 0x001fd2000f8ec0ff */
[----:B------:R0:W-:Y:S03]  /*1750*/  STS [UR4+0x280], R6 ;  /* 0x00028006ff007988 */ /* 0x0001e60008000804 */
.L_x_53:
[----:B------:R-:W-:Y:S05]  /*1760*/  BSYNC.RECONVERGENT B0 ;  /* 0x0000000000007941 */ /* 0x000fea0003800200 */
.L_x_52:
[----:B------:R-:W1:Y:S01]  /*1770*/  LDCU UR4, c[0x0][0x390] ;  /* 0x00007200ff0477ac */ /* 0x000e620008000800 */
[----:B------:R-:W-:Y:S01]  /*1780*/  IMAD R14, R19, 0x80, R0 ;  /* 0x00000080130e7824 */ /* 0x000fe200078e0200 */
[----:B------:R-:W-:Y:S01]  /*1790*/  BSSY.RECONVERGENT B0, `(.L_x_59) ;  /* 0x000002c000007945 */ /* 0x000fe20003800200 */
[----:B------:R-:W-:Y:S01]  /*17a0*/  PRMT R12, RZ, 0x7610, R12 ;  /* 0x00007610ff0c7816 */ /* 0x000fe2000000000c */
[----:B------:R-:W-:Y:S01]  /*17b0*/  IMAD.MOV.U32 R22, RZ, RZ, RZ ;  /* 0x000000ffff167224 */ /* 0x000fe200078e00ff */
[----:B------:R-:W-:Y:S02]  /*17c0*/  PRMT R13, RZ, 0x7610, R13 ;  /* 0x00007610ff0d7816 */ /* 0x000fe4000000000d */
[----:B------:R-:W-:Y:S02]  /*17d0*/  PRMT R10, RZ, 0x7610, R10 ;  /* 0x00007610ff0a7816 */ /* 0x000fe4000000000a */
[----:B-1----:R-:W-:-:S13]  /*17e0*/  ISETP.GE.AND P0, PT, R14, UR4, PT ;  /* 0x000000040e007c0c */ /* 0x002fda000bf06270 */
[----:B------:R-:W-:Y:S05]  /*17f0*/  @P0 BRA `(.L_x_60) ;  /* 0x0000000000940947 */ /* 0x000fea0003800000 */
[----:B------:R-:W-:Y:S02]  /*1800*/  IMAD.IADD R2, R20, 0x1, -R11 ;  /* 0x0000000114027824 */ /* 0x000fe400078e0a0b */
[----:B------:R-:W-:-:S03]  /*1810*/  IMAD.MOV.U32 R15, RZ, RZ, RZ ;  /* 0x000000ffff0f7224 */ /* 0x000fc600078e00ff */
[C---:B------:R-:W-:Y:S02]  /*1820*/  ISETP.GE.AND P3, PT, R2.reuse, 0x1, PT ;  /* 0x000000010200780c */ /* 0x040fe40003f66270 */
[C---:B------:R-:W-:Y:S02]  /*1830*/  ISETP.GE.AND P0, PT, R2.reuse, 0x4, PT ;  /* 0x000000040200780c */ /* 0x040fe40003f06270 */
[C---:B------:R-:W-:Y:S02]  /*1840*/  ISETP.GE.AND P2, PT, R2.reuse, 0x2, PT ;  /* 0x000000020200780c */ /* 0x040fe40003f46270 */
[----:B------:R-:W-:-:S07]  /*1850*/  ISETP.GE.AND P1, PT, R2, 0x3, PT ;  /* 0x000000030200780c */ /* 0x000fce0003f26270 */
[----:B------:R-:W1:Y:S02]  /*1860*/  @P3 LDC R16, c[0x0][0x38c] ;  /* 0x0000e300ff103b82 */ /* 0x000e640000000800 */
[C---:B------:R-:W-:Y:S02]  /*1870*/  @P0 VIADD R25, R11.reuse, 0x3 ;  /* 0x000000030b190836 */ /* 0x040fe40000000000 */
[C---:B------:R-:W-:Y:S02]  /*1880*/  @P2 VIADD R13, R11.reuse, 0x1 ;  /* 0x000000010b0d2836 */ /* 0x040fe40000000000 */
[C---:B------:R-:W-:Y:S02]  /*1890*/  @P1 VIADD R24, R11.reuse, 0x2 ;  /* 0x000000020b181836 */ /* 0x040fe40000000000 */
[----:B------:R-:W2:Y:S08]  /*18a0*/  @P0 LDC R10, c[0x0][0x38c] ;  /* 0x0000e300ff0a0b82 */ /* 0x000eb00000000800 */
[----:B------:R-:W3:Y:S08]  /*18b0*/  @P3 LDC.64 R2, c[0x0][0x380] ;  /* 0x0000e000ff023b82 */ /* 0x000ef00000000a00 */
[----:B------:R-:W4:Y:S01]  /*18c0*/  @P2 LDC R12, c[0x0][0x38c] ;  /* 0x0000e300ff0c2b82 */ /* 0x000f220000000800 */
[----:B-1----:R-:W-:-:S07]  /*18d0*/  @P3 IMAD.WIDE R16, R11, R16, R14 ;  /* 0x000000100b103225 */ /* 0x002fce00078e020e */
[----:B------:R-:W1:Y:S01]  /*18e0*/  @P1 LDC R23, c[0x0][0x38c] ;  /* 0x0000e300ff171b82 */ /* 0x000e620000000800 */
[----:B--2---:R-:W-:-:S07]  /*18f0*/  @P0 IMAD.WIDE R10, R25, R10, R14 ;  /* 0x0000000a190a0225 */ /* 0x004fce00078e020e */
[----:B------:R-:W2:Y:S01]  /*1900*/  @P0 LDC.64 R4, c[0x0][0x380] ;  /* 0x0000e000ff040b82 */ /* 0x000ea20000000a00 */
[----:B---3--:R-:W-:-:S05]  /*1910*/  @P3 IADD3 R2, P5, PT, R16, R2, RZ ;  /* 0x0000000210023210 */ /* 0x008fca0007fbe0ff */
[----:B------:R-:W-:Y:S02]  /*1920*/  @P3 IMAD.X R3, R17, 0x1, R3, P5 ;  /* 0x0000000111033824 */ /* 0x000fe400028e0603 */
[----:B0-----:R-:W0:Y:S01]  /*1930*/  @P2 LDC.64 R6, c[0x0][0x380] ;  /* 0x0000e000ff062b82 */ /* 0x001e220000000a00 */
[----:B----4-:R-:W-:-:S07]  /*1940*/  @P2 IMAD.WIDE R12, R13, R12, R14 ;  /* 0x0000000c0d0c2225 */ /* 0x010fce00078e020e */
[----:B------:R-:W3:Y:S01]  /*1950*/  @P1 LDC.64 R8, c[0x0][0x380] ;  /* 0x0000e000ff081b82 */ /* 0x000ee20000000a00 */
[----:B-1----:R-:W-:Y:S01]  /*1960*/  @P1 IMAD.WIDE R14, R24, R23, R14 ;  /* 0x00000017180e1225 */ /* 0x002fe200078e020e */
[----:B--2---:R-:W-:Y:S02]  /*1970*/  @P0 IADD3 R4, P4, PT, R10, R4, RZ ;  /* 0x000000040a040210 */ /* 0x004fe40007f9e0ff */
[----:B------:R-:W-:-:S03]  /*1980*/  PRMT R10, RZ, 0x7610, R10 ;  /* 0x00007610ff0a7816 */ /* 0x000fc6000000000a */
[----:B------:R-:W-:Y:S01]  /*1990*/  @P0 IMAD.X R5, R11, 0x1, R5, P4 ;  /* 0x000000010b050824 */ /* 0x000fe200020e0605 */
[----:B0-----:R-:W-:Y:S02]  /*19a0*/  @P2 IADD3 R6, P5, PT, R12, R6, RZ ;  /* 0x000000060c062210 */ /* 0x001fe40007fbe0ff */
[----:B------:R1:W5:Y:S01]  /*19b0*/  @P3 LDG.E.U8.CONSTANT R10, desc[UR6][R2.64] ;  /* 0x00000006020a3981 */ /* 0x000362000c1e9100 */
[----:B------:R-:W-:Y:S02]  /*19c0*/  PRMT R12, RZ, 0x7610, R12 ;  /* 0x00007610ff0c7816 */ /* 0x000fe4000000000c */
[----:B------:R-:W-:Y:S01]  /*19d0*/  @P2 IMAD.X R7, R13, 0x1, R7, P5 ;  /* 0x000000010d072824 */ /* 0x000fe200028e0607 */
[----:B---3--:R-:W-:Y:S01]  /*19e0*/  @P1 IADD3 R8, P6, PT, R14, R8, RZ ;  /* 0x000000080e081210 */ /* 0x008fe20007fde0ff */
[----:B------:R-:W2:Y:S01]  /*19f0*/  @P0 LDG.E.U8.CONSTANT R4, desc[UR6][R4.64] ;  /* 0x0000000604040981 */ /* 0x000ea2000c1e9100 */
[----:B------:R-:W-:-:S03]  /*1a00*/  PRMT R13, RZ, 0x7610, R13 ;  /* 0x00007610ff0d7816 */ /* 0x000fc6000000000d */
[----:B------:R-:W-:-:S03]  /*1a10*/  @P1 IMAD.X R9, R15, 0x1, R9, P6 ;  /* 0x000000010f091824 */ /* 0x000fc600030e0609 */
[----:B------:R1:W5:Y:S04]  /*1a20*/  @P2 LDG.E.U8.CONSTANT R13, desc[UR6][R6.64] ;  /* 0x00000006060d2981 */ /* 0x000368000c1e9100 */
[----:B------:R1:W5:Y:S02]  /*1a30*/  @P1 LDG.E.U8.CONSTANT R12, desc[UR6][R8.64] ;  /* 0x00000006080c1981 */ /* 0x000364000c1e9100 */
[----:B-12---:R-:W-:-:S07]  /*1a40*/  @P0 IMAD.SHL.U32 R22, R4, 0x1000000, RZ ;  /* 0x0100000004160824 */ /* 0x006fce00078e00ff */
.L_x_60:
[----:B------:R-:W-:Y:S05]  /*1a50*/  BSYNC.RECONVERGENT B0 ;  /* 0x0000000000007941 */ /* 0x000fea0003800200 */
.L_x_59:
[----:B------:R-:W1:Y:S01]  /*1a60*/  S2UR UR5, SR_CgaCtaId ;  /* 0x00000000000579c3 */ /* 0x000e620000008800 */
[----:B-----5:R-:W-:Y:S01]  /*1a70*/  IMAD.U32 R3, R12, 0x10000, RZ ;  /* 0x000100000c037824 */ /* 0x020fe200078e00ff */
[----:B------:R-:W-:Y:S01]  /*1a80*/  UMOV UR4, 0x400 ;  /* 0x0000040000047882 */ /* 0x000fe20000000000 */
[----:B------:R-:W-:Y:S01]  /*1a90*/  IMAD.SHL.U32 R2, R0, 0x10, RZ ;  /* 0x0000001000027824 */ /* 0x000fe200078e00ff */
[----:B------:R-:W-:Y:S01]  /*1aa0*/  PRMT R13, R13, 0x7604, RZ ;  /* 0x000076040d0d7816 */ /* 0x000fe200000000ff */
[----:B------:R-:W2:Y:S01]  /*1ab0*/  LDCU.64 UR8, c[0x0][0x3a8] ;  /* 0x00007500ff0877ac */ /* 0x000ea20008000a00 */
[----:B------:R-:W-:Y:S02]  /*1ac0*/  LOP3.LUT R22, R22, 0xff0000, R3, 0xf8, !PT ;  /* 0x00ff000016167812 */ /* 0x000fe400078ef803 */
[----:B------:R-:W-:Y:S01]  /*1ad0*/  SHF.R.U32.HI R3, RZ, 0x3, R0 ;  /* 0x00000003ff037819 */ /* 0x000fe20000011600 */
[----:B------:R-:W-:Y:S01]  /*1ae0*/  IMAD.SHL.U32 R0, R0, 0x4, RZ ;  /* 0x0000000400007824 */ /* 0x000fe200078e00ff */
[----:B------:R-:W-:-:S02]  /*1af0*/  LOP3.LUT R2, R2, 0x1f0, RZ, 0xc0, !PT ;  /* 0x000001f002027812 */ /* 0x000fc400078ec0ff */
[----:B------:R-:W-:Y:S02]  /*1b00*/  LOP3.LUT R3, R3, 0x7c, RZ, 0xc0, !PT ;  /* 0x0000007c03037812 */ /* 0x000fe400078ec0ff */
[----:B------:R-:W-:Y:S02]  /*1b10*/  LOP3.LUT R13, R22, R13, RZ, 0xfc, !PT ;  /* 0x0000000d160d7212 */ /* 0x000fe400078efcff */
[----:B------:R-:W-:Y:S02]  /*1b20*/  IADD3 R20, PT, PT, R20, 0x3, -R21 ;  /* 0x0000000314147810 */ /* 0x000fe40007ffe815 */
[----:B------:R-:W-:Y:S02]  /*1b30*/  LOP3.LUT R10, R13, 0xff, R10, 0xf8, !PT ;  /* 0x000000ff0d0a7812 */ /* 0x000fe400078ef80a */
[----:B------:R-:W-:Y:S01]  /*1b40*/  SHF.R.S32.HI R5, RZ, 0x1f, R20 ;  /* 0x0000001fff057819 */ /* 0x000fe20000011414 */
[----:B-1----:R-:W-:-:S03]  /*1b50*/  ULEA UR4, UR5, UR4, 0x18 ;  /* 0x0000000405047291 */ /* 0x002fc6000f8ec0ff */
[----:B------:R-:W-:Y:S01]  /*1b60*/  LEA.HI R5, R5, R20, RZ, 0x2 ;  /* 0x0000001405057211 */ /* 0x000fe200078f10ff */
[----:B------:R-:W1:Y:S03]  /*1b70*/  LDCU UR5, c[0x0][0x398] ;  /* 0x00007300ff0577ac */ /* 0x000e660008000800 */
[----:B------:R-:W-:Y:S02]  /*1b80*/  SHF.R.S32.HI R5, RZ, 0x2, R5 ;  /* 0x00000002ff057819 */ /* 0x000fe40000011405 */
[----:B------:R-:W-:-:S03]  /*1b90*/  IADD3 R3, PT, PT, R2, UR4, R3 ;  /* 0x0000000402037c10 */ /* 0x000fc6000fffe003 */
[----:B------:R-:W-:Y:S02]  /*1ba0*/  IMAD R5, R5, R19, R18 ;  /* 0x0000001305057224 */ /* 0x000fe400078e0212 */
[----:B------:R-:W-:Y:S01]  /*1bb0*/  STS [R3], R10 ;  /* 0x0000000a03007388 */ /* 0x000fe20000000800 */
[----:B------:R-:W-:Y:S06]  /*1bc0*/  BAR.SYNC.DEFER_BLOCKING 0x0 ;  /* 0x0000000000007b1d */ /* 0x000fec0000010000 */
[----:B------:R-:W1:Y:S04]  /*1bd0*/  LDS R2, [UR4+0x280] ;  /* 0x00028004ff027984 */ /* 0x000e680008000800 */
[----:B------:R-:W3:Y:S01]  /*1be0*/  LDS R7, [R0+UR4] ;  /* 0x0000000400077984 */ /* 0x000ee20008000800 */
[----:B------:R-:W4:Y:S02]  /*1bf0*/  LDCU UR4, c[0x0][0x3b0] ;  /* 0x00007600ff0477ac */ /* 0x000f240008000800 */
[----:B----4-:R-:W-:-:S04]  /*1c00*/  IMAD R5, R5, UR4, RZ ;  /* 0x0000000405057c24 */ /* 0x010fc8000f8e02ff */
[----:B-1----:R-:W-:-:S05]  /*1c10*/  IMAD R5, R2, UR5, R5 ;  /* 0x0000000502057c24 */ /* 0x002fca000f8e0205 */
[----:B--2---:R-:W-:Y:S02]  /*1c20*/  IADD3 R2, P0, P1, R5, UR8, R0 ;  /* 0x0000000805027c10 */ /* 0x004fe4000f91e000 */
[----:B------:R-:W-:-:S04]  /*1c30*/  SHF.R.S32.HI R5, RZ, 0x1f, R5 ;  /* 0x0000001fff057819 */ /* 0x000fc80000011405 */
[----:B------:R-:W-:-:S05]  /*1c40*/  IADD3.X R3, PT, PT, R5, UR9, RZ, P0, P1 ;  /* 0x0000000905037c10 */ /* 0x000fca00087e24ff */
[----:B---3--:R-:W-:Y:S01]  /*1c50*/  STG.E desc[UR6][R2.64], R7 ;  /* 0x0000000702007986 */ /* 0x008fe2000c101906 */
[----:B------:R-:W-:Y:S05]  /*1c60*/  EXIT ;  /* 0x000000000000794d */ /* 0x000fea0003800000 */
.L_x_61:
        /* <DEDUP_REMOVED lines=9> */
.L_x_86:


//--------------------- .text._Z46mx_block_rearrange_2d_K_groups_rowmajor_kernelPKhiiiiPKiPhii --------------------------
	.section	.text._Z46mx_block_rearrange_2d_K_groups_rowmajor_kernelPKhiiiiPKiPhii,"ax",@progbits
	.align	128
        .global         _Z46mx_block_rearrange_2d_K_groups_rowmajor_kernelPKhiiiiPKiPhii
        .type           _Z46mx_block_rearrange_2d_K_groups_rowmajor_kernelPKhiiiiPKiPhii,@function
        .size           _Z46mx_block_rearrange_2d_K_groups_rowmajor_kernelPKhiiiiPKiPhii,(.L_x_87 - _Z46mx_block_rearrange_2d_K_groups_rowmajor_kernelPKhiiiiPKiPhii)
        .other          _Z46mx_block_rearrange_2d_K_groups_rowmajor_kernelPKhiiiiPKiPhii,@"STO_CUDA_ENTRY STV_DEFAULT"
_Z46mx_block_rearrange_2d_K_groups_rowmajor_kernelPKhiiiiPKiPhii:
.text._Z46mx_block_rearrange_2d_K_groups_rowmajor_kernelPKhiiiiPKiPhii:
        /* <DEDUP_REMOVED lines=24> */
.L_x_64:
        /* <DEDUP_REMOVED lines=20> */
.L_x_66:
        /* <DEDUP_REMOVED lines=56> */
.L_x_65:
        /* <DEDUP_REMOVED lines=10> */
[----:B------:R1:W2:Y:S03]  /*06e0*/  LDG.E.CONSTANT R20, desc[UR6][R2.64+0xc] ;  /* 0x00000c0602147981 */ /* 0x0002a6000c1e9900 */
[--C-:B------:R-:W-:Y:S01]  /*06f0*/  IMAD.WIDE.U32 R10, R11, 0x4, R12.reuse ;  /* 0x000000040b0a7825 */ /* 0x100fe200078e000c */
[----:B------:R-:W3:Y:S03]  /*0700*/  LDG.E.CONSTANT R14, desc[UR6][R8.64+-0x4] ;  /* 0xfffffc06080e7981 */ /* 0x000ee6000c1e9900 */
[----:B------:R-:W-:Y:S01]  /*0710*/  IMAD.WIDE.U32 R12, R15, 0x4, R12 ;  /* 0x000000040f0c7825 */ /* 0x000fe200078e000c */
[----:B------:R-:W4:Y:S04]  /*0720*/  LDG.E.CONSTANT R17, desc[UR6][R8.64+0x4] ;  /* 0x0000040608117981 */ /* 0x000f28000c1e9900 */
[----:B------:R-:W3:Y:S04]  /*0730*/  LDG.E.CONSTANT R15, desc[UR6][R2.64] ;  /* 0x00000006020f7981 */ /* 0x000ee8000c1e9900 */
[----:B------:R-:W5:Y:S04]  /*0740*/  LDG.E.CONSTANT R10, desc[UR6][R10.64] ;  /* 0x000000060a0a7981 */ /* 0x000f68000c1e9900 */
[----:B------:R-:W4:Y:S04]  /*0750*/  LDG.E.CONSTANT R12, desc[UR6][R12.64] ;  /* 0x000000060c0c7981 */ /* 0x000f28000c1e9900 */
[----:B------:R-:W2:Y:S01]  /*0760*/  LDG.E.CONSTANT R19, desc[UR6][R8.64+0x8] ;  /* 0x0000080608137981 */ /* 0x000ea2000c1e9900 */
[----:B------:R-:W0:Y:S01]  /*0770*/  S2R R21, SR_CgaCtaId ;  /* 0x0000000000157919 */ /* 0x000e220000008800 */
[----:B---3--:R-:W-:-:S02]  /*0780*/  IADD3 R14, PT, PT, R15, 0x3, -R14 ;  /* 0x000000030f0e7810 */ /* 0x008fc40007ffe80e */
[----:B-----5:R-:W-:Y:S02]  /*0790*/  IADD3 R16, PT, PT, R10, 0x3, -R15 ;  /* 0x000000030a107810 */ /* 0x020fe40007ffe80f */
[----:B------:R-:W-:Y:S02]  /*07a0*/  SHF.R.S32.HI R11, RZ, 0x1f, R14 ;  /* 0x0000001fff0b7819 */ /* 0x000fe4000001140e */
[----:B----4-:R-:W-:Y:S02]  /*07b0*/  IADD3 R17, PT, PT, R12, 0x3, -R17 ;  /* 0x000000030c117810 */ /* 0x010fe40007ffe811 */
[----:B------:R-:W-:Y:S02]  /*07c0*/  SHF.R.S32.HI R15, RZ, 0x1f, R16 ;  /* 0x0000001fff0f7819 */ /* 0x000fe40000011410 */
[----:B------:R-:W-:Y:S02]  /*07d0*/  LEA.HI R11, R11, R14, RZ, 0x2 ;  /* 0x0000000e0b0b7211 */ /* 0x000fe400078f10ff */
[----:B------:R-:W-:-:S02]  /*07e0*/  MOV R10, 0x400 ;  /* 0x00000400000a7802 */ /* 0x000fc40000000f00 */
[----:B-1----:R-:W-:Y:S02]  /*07f0*/  SHF.R.S32.HI R2, RZ, 0x1f, R17 ;  /* 0x0000001fff027819 */ /* 0x002fe40000011411 */
[----:B------:R-:W-:Y:S02]  /*0800*/  LEA.HI R16, R15, R16, RZ, 0x2 ;  /* 0x000000100f107211 */ /* 0x000fe400078f10ff */
[----:B--2---:R-:W-:Y:S02]  /*0810*/  IADD3 R19, PT, PT, R20, 0x3, -R19 ;  /* 0x0000000314137810 */ /* 0x004fe40007ffe813 */
        /* <DEDUP_REMOVED lines=15> */
.L_x_67:
        /* <DEDUP_REMOVED lines=8> */
[----:B------:R-:W1:Y:S04]  /*0990*/  LDG.E.CONSTANT R8, desc[UR6][R8.64+-0x4] ;  /* 0xfffffc0608087981 */ /* 0x000e68000c1e9900 */
[----:B------:R-:W1:Y:S04]  /*09a0*/  LDG.E.CONSTANT R10, desc[UR6][R2.64] ;  /* 0x00000006020a7981 */ /* 0x000e68000c1e9900 */
[----:B------:R-:W2:Y:S01]  /*09b0*/  LDG.E.CONSTANT R7, desc[UR6][R2.64+0x4] ;  /* 0x0000040602077981 */ /* 0x000ea2000c1e9900 */
[----:B------:R-:W-:Y:S01]  /*09c0*/  MOV R13, 0x400 ;  /* 0x00000400000d7802 */ /* 0x000fe20000000f00 */
[----:B------:R-:W3:Y:S04]  /*09d0*/  S2R R14, SR_CgaCtaId ;  /* 0x00000000000e7919 */ /* 0x000ee80000008800 */
[----:B------:R-:W-:-:S05]  /*09e0*/  VIADD R13, R13, 0x200 ;  /* 0x000002000d0d7836 */ /* 0x000fca0000000000 */
[----:B---3--:R-:W-:-:S05]  /*09f0*/  LEA R13, R14, R13, 0x18 ;  /* 0x0000000d0e0d7211 */ /* 0x008fca00078ec0ff */
[C---:B------:R-:W-:Y:S02]  /*0a00*/  IMAD R13, R4.reuse, 0x4, R13 ;  /* 0x00000004040d7824 */ /* 0x040fe400078e020d */
[----:B------:R-:W-:Y:S01]  /*0a10*/  VIADD R4, R4, 0x2 ;  /* 0x0000000204047836 */ /* 0x000fe20000000000 */
[----:B-1----:R-:W-:Y:S02]  /*0a20*/  IADD3 R11, PT, PT, R10, 0x3, -R8 ;  /* 0x000000030a0b7810 */ /* 0x002fe40007ffe808 */
[----:B--2---:R-:W-:Y:S02]  /*0a30*/  IADD3 R7, PT, PT, R7, 0x3, -R10 ;  /* 0x0000000307077810 */ /* 0x004fe40007ffe80a */
        /* <DEDUP_REMOVED lines=8> */
.L_x_68:
[----:B------:R-:W-:Y:S05]  /*0ac0*/  @P1 BRA `(.L_x_63) ;  /* 0x00000000003c1947 */ /* 0x000fea0003800000 */
[----:B------:R-:W3:Y:S02]  /*0ad0*/  LDC.64 R8, c[0x0][0x398] ;  /* 0x0000e600ff087b82 */ /* 0x000ee40000000a00 */
[----:B---3--:R-:W-:-:S04]  /*0ae0*/  IMAD.WIDE R2, R4, 0x4, R8 ;  /* 0x0000000404027825 */ /* 0x008fc800078e0208 */
[----:B------:R-:W-:Y:S02]  /*0af0*/  IMAD.WIDE.U32 R8, R4, 0x4, R8 ;  /* 0x0000000404087825 */ /* 0x000fe400078e0008 */
[----:B------:R-:W3:Y:S04]  /*0b00*/  LDG.E.CONSTANT R2, desc[UR6][R2.64+-0x4] ;  /* 0xfffffc0602027981 */ /* 0x000ee8000c1e9900 */
[----:B------:R-:W3:Y:S01]  /*0b10*/  LDG.E.CONSTANT R9, desc[UR6][R8.64] ;  /* 0x0000000608097981 */ /* 0x000ee2000c1e9900 */
[----:B------:R-:W-:Y:S01]  /*0b20*/  MOV R10, 0x400 ;  /* 0x00000400000a7802 */ /* 0x000fe20000000f00 */
[----:B------:R-:W4:Y:S04]  /*0b30*/  S2R R12, SR_CgaCtaId ;  /* 0x00000000000c7919 */ /* 0x000f280000008800 */
[----:B-12---:R-:W-:-:S05]  /*0b40*/  VIADD R11, R10, 0x200 ;  /* 0x000002000a0b7836 */ /* 0x006fca0000000000 */
[----:B----4-:R-:W-:-:S05]  /*0b50*/  LEA R11, R12, R11, 0x18 ;  /* 0x0000000b0c0b7211 */ /* 0x010fca00078ec0ff */
[----:B------:R-:W-:Y:S01]  /*0b60*/  IMAD R4, R4, 0x4, R11 ;  /* 0x0000000404047824 */ /* 0x000fe200078e020b */
[----:B---3--:R-:W-:-:S04]  /*0b70*/  IADD3 R7, PT, PT, R9, 0x3, -R2 ;  /* 0x0000000309077810 */ /* 0x008fc80007ffe802 */
[----:B------:R-:W-:-:S04]  /*0b80*/  SHF.R.S32.HI R10, RZ, 0x1f, R7 ;  /* 0x0000001fff0a7819 */ /* 0x000fc80000011407 */
[----:B------:R-:W-:-:S04]  /*0b90*/  LEA.HI R7, R10, R7, RZ, 0x2 ;  /* 0x000000070a077211 */ /* 0x000fc800078f10ff */
[----:B------:R-:W-:-:S05]  /*0ba0*/  LEA.HI.SX32 R7, R7, R6, 0x1e ;  /* 0x0000000607077211 */ /* 0x000fca00078ff2ff */
[----:B------:R3:W-:Y:S02]  /*0bb0*/  STS [R4], R7 ;  /* 0x0000000704007388 */ /* 0x0007e40000000800 */
.L_x_63:
[----:B------:R-:W-:Y:S05]  /*0bc0*/  BSYNC.RECONVERGENT B0 ;  /* 0x0000000000007941 */ /* 0x000fea0003800200 */
.L_x_62:
[----:B------:R-:W4:Y:S01]  /*0bd0*/  LDCU UR4, c[0x0][0x3ac] ;  /* 0x00007580ff0477ac */ /* 0x000f220008000800 */
[----:B------:R-:W-:Y:S02]  /*0be0*/  IMAD.MOV.U32 R14, RZ, RZ, RZ ;  /* 0x000000ffff0e7224 */ /* 0x000fe400078e00ff */
[----:B---3--:R-:W-:Y:S01]  /*0bf0*/  IMAD.MOV.U32 R4, RZ, RZ, RZ ;  /* 0x000000ffff047224 */ /* 0x008fe200078e00ff */
[----:B----4-:R-:W-:Y:S01]  /*0c00*/  UISETP.GE.AND UP0, UPT, UR4, 0x1, UPT ;  /* 0x000000010400788c */ /* 0x010fe2000bf06270 */
[----:B------:R-:W-:Y:S08]  /*0c10*/  BAR.SYNC.DEFER_BLOCKING 0x0 ;  /* 0x0000000000007b1d */ /* 0x000ff00000010000 */
[----:B------:R-:W-:Y:S05]  /*0c20*/  BRA.U !UP0, `(.L_x_69) ;  /* 0x00000001087c7547 */ /* 0x000fea000b800000 */
[----:B------:R-:W3:Y:S01]  /*0c30*/  S2R R4, SR_CgaCtaId ;  /* 0x0000000000047919 */ /* 0x000ee20000008800 */
[----:B------:R-:W-:Y:S01]  /*0c40*/  MOV R3, 0x400 ;  /* 0x0000040000037802 */ /* 0x000fe20000000f00 */
[----:B------:R-:W-:Y:S02]  /*0c50*/  IMAD.MOV.U32 R7, RZ, RZ, RZ ;  /* 0x000000ffff077224 */ /* 0x000fe400078e00ff */
[----:B------:R-:W-:Y:S01]  /*0c60*/  IMAD.MOV.U32 R8, RZ, RZ, RZ ;  /* 0x000000ffff087224 */ /* 0x000fe200078e00ff */
[----:B---3--:R-:W-:Y:S01]  /*0c70*/  LEA R2, R4, R3, 0x18 ;  /* 0x0000000304027211 */ /* 0x008fe200078ec0ff */
[----:B------:R-:W-:-:S05]  /*0c80*/  VIADD R3, R3, 0x200 ;  /* 0x0000020003037836 */ /* 0x000fca0000000000 */
[----:B------:R-:W3:Y:S01]  /*0c90*/  LDS R2, [R2+0x200] ;  /* 0x0002000002027984 */ /* 0x000ee20000000800 */
[----:B012---:R-:W-:Y:S02]  /*0ca0*/  LEA R6, R4, R3, 0x18 ;  /* 0x0000000304067211 */ /* 0x007fe400078ec0ff */
[----:B---3--:R-:W-:-:S13]  /*0cb0*/  ISETP.LE.AND P0, PT, R2, UR8, PT ;  /* 0x0000000802007c0c */ /* 0x008fda000bf03270 */
[----:B------:R-:W-:Y:S05]  /*0cc0*/  @!P0 BRA `(.L_x_70) ;  /* 0x0000000000308947 */ /* 0x000fea0003800000 */
[----:B------:R-:W0:Y:S01]  /*0cd0*/  LDCU UR4, c[0x0][0x3ac] ;  /* 0x00007580ff0477ac */ /* 0x000e220008000800 */
[----:B------:R-:W-:Y:S01]  /*0ce0*/  NOP ;  /* 0x0000000000007918 */ /* 0x000fe20000000000 */
.L_x_71:
        /* <DEDUP_REMOVED lines=10> */
.L_x_70:
        /* <DEDUP_REMOVED lines=9> */
.L_x_69:
        /* <DEDUP_REMOVED lines=20> */
.L_x_74:
        /* <DEDUP_REMOVED lines=13> */
.L_x_77:
        /* <DEDUP_REMOVED lines=14> */
[----:B--2---:R-:W-:Y:S02]  /*1110*/  IADD3 R24, PT, PT, R27, 0x3, -R22 ;  /* 0x000000031b187810 */ /* 0x004fe40007ffe816 */
[----:B---3--:R-:W-:Y:S02]  /*1120*/  IADD3 R22, PT, PT, R22, 0x3, -R21 ;  /* 0x0000000316167810 */ /* 0x008fe40007ffe815 */
[----:B------:R-:W-:Y:S02]  /*1130*/  SHF.R.S32.HI R21, RZ, 0x1f, R24 ;  /* 0x0000001fff157819 */ /* 0x000fe40000011418 */
[----:B------:R-:W-:Y:S02]  /*1140*/  SHF.R.S32.HI R25, RZ, 0x1f, R22 ;  /* 0x0000001fff197819 */ /* 0x000fe40000011416 */
[----:B------:R-:W-:Y:S02]  /*1150*/  LEA.HI R24, R21, R24, RZ, 0x2 ;  /* 0x0000001815187211 */ /* 0x000fe400078f10ff */
[----:B----4-:R-:W-:-:S02]  /*1160*/  IADD3 R21, PT, PT, R20, 0x3, -R27 ;  /* 0x0000000314157810 */ /* 0x010fc40007ffe81b */
[----:B------:R-:W-:Y:S02]  /*1170*/  LEA.HI R25, R25, R22, RZ, 0x2 ;  /* 0x0000001619197211 */ /* 0x000fe400078f10ff */
[----:B------:R-:W-:Y:S02]  /*1180*/  SHF.R.S32.HI R24, RZ, 0x2, R24 ;  /* 0x00000002ff187819 */ /* 0x000fe40000011418 */
[----:B------:R-:W-:Y:S02]  /*1190*/  SHF.R.S32.HI R22, RZ, 0x1f, R21 ;  /* 0x0000001fff167819 */ /* 0x000fe40000011415 */
[----:B-----5:R-:W-:Y:S02]  /*11a0*/  IADD3 R20, PT, PT, R19, 0x3, -R20 ;  /* 0x0000000313147810 */ /* 0x020fe40007ffe814 */
[----:B------:R-:W-:Y:S02]  /*11b0*/  LEA.HI.SX32 R24, R25, R24, 0x1e ;  /* 0x0000001819187211 */ /* 0x000fe400078ff2ff */
[----:B------:R-:W-:-:S02]  /*11c0*/  LEA.HI R21, R22, R21, RZ, 0x2 ;  /* 0x0000001516157211 */ /* 0x000fc400078f10ff */
[----:B------:R-:W-:Y:S02]  /*11d0*/  SHF.R.S32.HI R25, RZ, 0x1f, R20 ;  /* 0x0000001fff197819 */ /* 0x000fe40000011414 */
[----:B------:R-:W-:Y:S02]  /*11e0*/  IADD3 R19, PT, PT, R18, 0x3, -R19 ;  /* 0x0000000312137810 */ /* 0x000fe40007ffe813 */
[----:B------:R-:W-:Y:S02]  /*11f0*/  LEA.HI.SX32 R21, R21, R24, 0x1e ;  /* 0x0000001815157211 */ /* 0x000fe400078ff2ff */
[----:B------:R-:W-:Y:S02]  /*1200*/  LEA.HI R20, R25, R20, RZ, 0x2 ;  /* 0x0000001419147211 */ /* 0x000fe400078f10ff */
[----:B------:R-:W-:Y:S02]  /*1210*/  SHF.R.S32.HI R22, RZ, 0x1f, R19 ;  /* 0x0000001fff167819 */ /* 0x000fe40000011413 */
[----:B------:R-:W-:-:S02]  /*1220*/  IADD3 R18, PT, PT, R15, 0x3, -R18 ;  /* 0x000000030f127810 */ /* 0x000fc40007ffe812 */
[----:B------:R-:W-:Y:S02]  /*1230*/  LEA.HI.SX32 R20, R20, R21, 0x1e ;  /* 0x0000001514147211 */ /* 0x000fe400078ff2ff */
[----:B------:R-:W-:Y:S02]  /*1240*/  LEA.HI R19, R22, R19, RZ, 0x2 ;  /* 0x0000001316137211 */ /* 0x000fe400078f10ff */
[----:B------:R-:W-:Y:S02]  /*1250*/  IADD3 R21, PT, PT, R17, 0x3, -R15 ;  /* 0x0000000311157810 */ /* 0x000fe40007ffe80f */
[----:B------:R-:W-:Y:S02]  /*1260*/  SHF.R.S32.HI R15, RZ, 0x1f, R18 ;  /* 0x0000001fff0f7819 */ /* 0x000fe40000011412 */
[----:B------:R-:W-:Y:S02]  /*1270*/  LEA.HI R19, R19, R20, RZ, 0x1e ;  /* 0x0000001413137211 */ /* 0x000fe400078ff0ff */
[----:B------:R-:W-:-:S02]  /*1280*/  SHF.R.S32.HI R20, RZ, 0x1f, R21 ;  /* 0x0000001fff147819 */ /* 0x000fc40000011415 */
[----:B------:R-:W-:Y:S02]  /*1290*/  IADD3 R16, PT, PT, R16, 0x3, -R17 ;  /* 0x0000000310107810 */ /* 0x000fe40007ffe811 */
[----:B------:R-:W-:Y:S02]  /*12a0*/  LEA.HI R18, R15, R18, RZ, 0x2 ;  /* 0x000000120f127211 */ /* 0x000fe400078f10ff */
[----:B------:R-:W-:Y:S02]  /*12b0*/  LEA.HI R21, R20, R21, RZ, 0x2 ;  /* 0x0000001514157211 */ /* 0x000fe400078f10ff */
[----:B------:R-:W-:Y:S02]  /*12c0*/  SHF.R.S32.HI R15, RZ, 0x1f, R16 ;  /* 0x0000001fff0f7819 */ /* 0x000fe40000011410 */
[----:B------:R-:W-:Y:S02]  /*12d0*/  LEA.HI R18, R18, R19, RZ, 0x1e ;  /* 0x0000001312127211 */ /* 0x000fe400078ff0ff */
[----:B------:R-:W-:-:S02]  /*12e0*/  LEA.HI R15, R15, R16, RZ, 0x2 ;  /* 0x000000100f0f7211 */ /* 0x000fc400078f10ff */
[----:B------:R-:W-:-:S04]  /*12f0*/  LEA.HI R18, R21, R18, RZ, 0x1e ;  /* 0x0000001215127211 */ /* 0x000fc800078ff0ff */
[----:B------:R-:W-:-:S05]  /*1300*/  LEA.HI R18, R15, R18, RZ, 0x1e ;  /* 0x000000120f127211 */ /* 0x000fca00078ff0ff */
[----:B------:R-:W-:Y:S01]  /*1310*/  IMAD R11, R18, 0x4, R11 ;  /* 0x00000004120b7824 */ /* 0x000fe200078e020b */
[----:B------:R-:W-:Y:S06]  /*1320*/  @P1 BRA `(.L_x_77) ;  /* 0xfffffffc00401947 */ /* 0x000fec000383ffff */
.L_x_76:
        /* <DEDUP_REMOVED lines=36> */
.L_x_78:
        /* <DEDUP_REMOVED lines=14> */
[----:B--2---:R-:W-:-:S04]  /*1650*/  @P0 IADD3 R12, PT, PT, R12, 0x3, -R19 ;  /* 0x000000030c0c0810 */ /* 0x004fc80007ffe813 */
[----:B------:R-:W-:Y:S02]  /*1660*/  @P0 SHF.R.S32.HI R13, RZ, 0x1f, R12 ;  /* 0x0000001fff0d0819 */ /* 0x000fe4000001140c */
[----:B---3--:R-:W-:Y:S02]  /*1670*/  @P0 IADD3 R19, PT, PT, R19, 0x3, -R14 ;  /* 0x0000000313130810 */ /* 0x008fe40007ffe80e */
[----:B------:R-:W-:Y:S02]  /*1680*/  @P0 LEA.HI R13, R13, R12, RZ, 0x2 ;  /* 0x0000000c0d0d0211 */ /* 0x000fe400078f10ff */
[----:B------:R-:W-:Y:S02]  /*1690*/  @P0 SHF.R.S32.HI R18, RZ, 0x1f, R19 ;  /* 0x0000001fff120819 */ /* 0x000fe40000011413 */
[----:B----4-:R-:W-:Y:S02]  /*16a0*/  @!P1 IADD3 R12, PT, PT, R3, 0x3, -R6 ;  /* 0x00000003030c9810 */ /* 0x010fe40007ffe806 */
[----:B------:R-:W-:-:S02]  /*16b0*/  @P0 LEA.HI R18, R18, R19, RZ, 0x2 ;  /* 0x0000001312120211 */ /* 0x000fc400078f10ff */
[----:B------:R-:W-:Y:S02]  /*16c0*/  @P0 SHF.R.U32.HI R13, RZ, 0x2, R13 ;  /* 0x00000002ff0d0819 */ /* 0x000fe4000001160d */
[----:B------:R-:W-:Y:S02]  /*16d0*/  @!P1 SHF.R.S32.HI R15, RZ, 0x1f, R12 ;  /* 0x0000001fff0f9819 */ /* 0x000fe4000001140c */
[----:B------:R-:W-:Y:S02]  /*16e0*/  @P0 LEA.HI R6, R18, R13, RZ, 0x1e ;  /* 0x0000000d12060211 */ /* 0x000fe400078ff0ff */
[----:B------:R-:W-:-:S03]  /*16f0*/  @!P1 LEA.HI R15, R15, R12, RZ, 0x2 ;  /* 0x0000000c0f0f9211 */ /* 0x000fc600078f10ff */
[----:B------:R-:W-:Y:S01]  /*1700*/  @P0 IMAD R11, R6, 0x4, R11 ;  /* 0x00000004060b0824 */ /* 0x000fe200078e020b */
[----:B------:R-:W-:-:S05]  /*1710*/  @!P1 LOP3.LUT R2, R15, 0xfffffffc, RZ, 0xc0, !PT ;  /* 0xfffffffc0f029812 */ /* 0x000fca00078ec0ff */
[----:B------:R-:W-:-:S07]  /*1720*/  @!P1 IMAD.IADD R11, R11, 0x1, R2 ;  /* 0x000000010b0b9824 */ /* 0x000fce00078e0202 */
.L_x_75:
[----:B------:R-:W0:Y:S01]  /*1730*/  S2UR UR5, SR_CgaCtaId ;  /* 0x00000000000579c3 */ /* 0x000e220000008800 */
[----:B------:R-:W-:Y:S02]  /*1740*/  UMOV UR4, 0x400 ;  /* 0x0000040000047882 */ /* 0x000fe40000000000 */
[----:B0-----:R-:W-:-:S09]  /*1750*/  ULEA UR4, UR5, UR4, 0x18 ;  /* 0x0000000405047291 */ /* 0x001fd2000f8ec0ff */
[----:B------:R0:W-:Y:S03]  /*1760*/  STS [UR4+0x280], R11 ;  /* 0x0002800bff007988 */ /* 0x0001e60008000804 */
.L_x_73:
[----:B------:R-:W-:Y:S05]  /*1770*/  BSYNC.RECONVERGENT B0 ;  /* 0x0000000000007941 */ /* 0x000fea0003800200 */
.L_x_72:
[----:B------:R-:W1:Y:S01]  /*1780*/  LDCU UR4, c[0x0][0x38c] ;  /* 0x00007180ff0477ac */ /* 0x000e620008000800 */
[----:B------:R-:W-:Y:S01]  /*1790*/  IMAD R3, R5, 0x80, R0 ;  /* 0x0000008005037824 */ /* 0x000fe200078e0200 */
[----:B------:R-:W-:Y:S01]  /*17a0*/  BSSY.RECONVERGENT B0, `(.L_x_79) ;  /* 0x000002f000007945 */ /* 0x000fe20003800200 */
[----:B------:R-:W-:Y:S01]  /*17b0*/  IMAD.IADD R13, R9, 0x1, -R10 ;  /* 0x00000001090d7824 */ /* 0x000fe200078e0a0a */
[----:B------:R-:W-:Y:S02]  /*17c0*/  PRMT R6, RZ, 0x7610, R6 ;  /* 0x00007610ff067816 */ /* 0x000fe40000000006 */
[----:B------:R-:W-:Y:S02]  /*17d0*/  PRMT R7, RZ, 0x7610, R7 ;  /* 0x00007610ff077816 */ /* 0x000fe40000000007 */
[----:B0-----:R-:W-:Y:S02]  /*17e0*/  PRMT R11, RZ, 0x7610, R11 ;  /* 0x00007610ff0b7816 */ /* 0x001fe4000000000b */
[----:B------:R-:W-:-:S02]  /*17f0*/  PRMT R12, RZ, 0x7610, R12 ;  /* 0x00007610ff0c7816 */ /* 0x000fc4000000000c */
[----:B-1----:R-:W-:-:S13]  /*1800*/  ISETP.GE.AND P0, PT, R3, UR4, PT ;  /* 0x0000000403007c0c */ /* 0x002fda000bf06270 */
[----:B------:R-:W-:Y:S05]  /*1810*/  @P0 BRA `(.L_x_80) ;  /* 0x00000000009c0947 */ /* 0x000fea0003800000 */
[----:B------:R-:W0:Y:S01]  /*1820*/  LDCU UR4, c[0x0][0x388] ;  /* 0x00007100ff0477ac */ /* 0x000e220008000800 */
[----:B------:R-:W-:Y:S01]  /*1830*/  VIADD R12, R10, 0x4 ;  /* 0x000000040a0c7836 */ /* 0x000fe20000000000 */
[----:B------:R-:W1:Y:S01]  /*1840*/  LDCU.64 UR8, c[0x0][0x380] ;  /* 0x00007000ff0877ac */ /* 0x000e620008000a00 */
[----:B0-----:R-:W-:-:S05]  /*1850*/  IMAD R3, R3, UR4, R10 ;  /* 0x0000000403037c24 */ /* 0x001fca000f8e020a */
[----:B-1----:R-:W-:-:S04]  /*1860*/  IADD3 R2, P1, PT, R3, UR8, RZ ;  /* 0x0000000803027c10 */ /* 0x002fc8000ff3e0ff */
[----:B------:R-:W-:Y:S02]  /*1870*/  LOP3.LUT P0, RZ, R2, 0x3, RZ, 0xc0, !PT ;  /* 0x0000000302ff7812 */ /* 0x000fe4000780c0ff */
[----:B------:R-:W-:Y:S02]  /*1880*/  LEA.HI.X.SX32 R3, R3, UR9, 0x1, P1 ;  /* 0x0000000903037c11 */ /* 0x000fe400088f0eff */
[----:B------:R-:W-:-:S04]  /*1890*/  ISETP.GT.AND P0, PT, R13, 0x3, !P0 ;  /* 0x000000030d00780c */ /* 0x000fc80004704270 */
[----:B------:R-:W-:-:S13]  /*18a0*/  ISETP.LE.AND P0, PT, R12, R9, P0 ;  /* 0x000000090c00720c */ /* 0x000fda0000703270 */
[----:B------:R-:W-:Y:S05]  /*18b0*/  @!P0 BRA `(.L_x_81) ;  /* 0x0000000000188947 */ /* 0x000fea0003800000 */
[----:B------:R-:W2:Y:S02]  /*18c0*/  LDG.E.CONSTANT R2, desc[UR6][R2.64] ;  /* 0x0000000602027981 */ /* 0x000ea4000c1e9900 */
[--C-:B--2---:R-:W-:Y:S02]  /*18d0*/  SHF.R.U32.HI R6, RZ, 0x18, R2.reuse ;  /* 0x00000018ff067819 */ /* 0x104fe40000011602 */
[----:B------:R-:W-:Y:S02]  /*18e0*/  SHF.R.U32.HI R11, RZ, 0x8, R2 ;  /* 0x00000008ff0b7819 */ /* 0x000fe40000011602 */
[C---:B------:R-:W-:Y:S02]  /*18f0*/  PRMT R12, R2.reuse, 0x7610, R12 ;  /* 0x00007610020c7816 */ /* 0x040fe4000000000c */
[----:B------:R-:W-:Y:S01]  /*1900*/  PRMT R7, R2, 0x7632, R7 ;  /* 0x0000763202077816 */ /* 0x000fe20000000007 */
[----:B------:R-:W-:Y:S06]  /*1910*/  BRA `(.L_x_80) ;  /* 0x00000000005c7947 */ /* 0x000fec0003800000 */
.L_x_81:
[----:B------:R-:W-:Y:S02]  /*1920*/  ISETP.GT.AND P0, PT, R13, RZ, PT ;  /* 0x000000ff0d00720c */ /* 0x000fe40003f04270 */
[----:B------:R-:W-:Y:S02]  /*1930*/  PRMT R7, RZ, 0x7610, R7 ;  /* 0x00007610ff077816 */ /* 0x000fe40000000007 */
[----:B------:R-:W-:Y:S02]  /*1940*/  PRMT R11, RZ, 0x7610, R11 ;  /* 0x00007610ff0b7816 */ /* 0x000fe4000000000b */
[----:B------:R-:W-:-:S07]  /*1950*/  PRMT R12, RZ, 0x7610, R12 ;  /* 0x00007610ff0c7816 */ /* 0x000fce000000000c */
[----:B------:R-:W-:Y:S05]  /*1960*/  @!P0 BRA `(.L_x_80) ;  /* 0x0000000000488947 */ /* 0x000fea0003800000 */
[----:B------:R0:W5:Y:S01]  /*1970*/  LDG.E.U8.CONSTANT R12, desc[UR6][R2.64] ;  /* 0x00000006020c7981 */ /* 0x000162000c1e9100 */
[----:B------:R-:W-:Y:S01]  /*1980*/  VIADD R14, R10, 0x1 ;  /* 0x000000010a0e7836 */ /* 0x000fe20000000000 */
[----:B------:R-:W-:Y:S02]  /*1990*/  PRMT R7, RZ, 0x7610, R7 ;  /* 0x00007610ff077816 */ /* 0x000fe40000000007 */
[----:B------:R-:W-:Y:S02]  /*19a0*/  PRMT R11, RZ, 0x7610, R11 ;  /* 0x00007610ff0b7816 */ /* 0x000fe4000000000b */
[----:B------:R-:W-:-:S04]  /*19b0*/  ISETP.GE.AND P0, PT, R14, R9, PT ;  /* 0x000000090e00720c */ /* 0x000fc80003f06270 */
[----:B------:R-:W-:-:S13]  /*19c0*/  ISETP.EQ.OR P0, PT, R13, 0x1, P0 ;  /* 0x000000010d00780c */ /* 0x000fda0000702670 */
[----:B0-----:R-:W-:Y:S05]  /*19d0*/  @P0 BRA `(.L_x_80) ;  /* 0x00000000002c0947 */ /* 0x001fea0003800000 */
[----:B------:R0:W5:Y:S01]  /*19e0*/  LDG.E.U8.CONSTANT R11, desc[UR6][R2.64+0x1] ;  /* 0x00000106020b7981 */ /* 0x000162000c1e9100 */
[----:B------:R-:W-:Y:S01]  /*19f0*/  VIADD R14, R10, 0x2 ;  /* 0x000000020a0e7836 */ /* 0x000fe20000000000 */
[----:B------:R-:W-:-:S04]  /*1a00*/  PRMT R7, RZ, 0x7610, R7 ;  /* 0x00007610ff077816 */ /* 0x000fc80000000007 */
[----:B------:R-:W-:-:S04]  /*1a10*/  ISETP.GE.AND P0, PT, R14, R9, PT ;  /* 0x000000090e00720c */ /* 0x000fc80003f06270 */
[----:B------:R-:W-:-:S13]  /*1a20*/  ISETP.LT.U32.OR P0, PT, R13, 0x3, P0 ;  /* 0x000000030d00780c */ /* 0x000fda0000701470 */
[----:B0-----:R-:W-:Y:S05]  /*1a30*/  @P0 BRA `(.L_x_80) ;  /* 0x0000000000140947 */ /* 0x001fea0003800000 */
[----:B------:R-:W-:Y:S01]  /*1a40*/  VIADD R10, R10, 0x3 ;  /* 0x000000030a0a7836 */ /* 0x000fe20000000000 */
[----:B------:R0:W5:Y:S04]  /*1a50*/  LDG.E.U8.CONSTANT R7, desc[UR6][R2.64+0x2] ;  /* 0x0000020602077981 */ /* 0x000168000c1e9100 */
[----:B------:R-:W-:-:S04]  /*1a60*/  ISETP.GE.AND P0, PT, R10, R9, PT ;  /* 0x000000090a00720c */ /* 0x000fc80003f06270 */
[----:B------:R-:W-:-:S13]  /*1a70*/  ISETP.LT.OR P0, PT, R13, 0x4, P0 ;  /* 0x000000040d00780c */ /* 0x000fda0000701670 */
[----:B------:R0:W5:Y:S02]  /*1a80*/  @!P0 LDG.E.U8.CONSTANT R6, desc[UR6][R2.64+0x3] ;  /* 0x0000030602068981 */ /* 0x000164000c1e9100 */
.L_x_80:
[----:B------:R-:W-:Y:S05]  /*1a90*/  BSYNC.RECONVERGENT B0 ;  /* 0x0000000000007941 */ /* 0x000fea0003800200 */
.L_x_79:
[----:B------:R-:W1:Y:S01]  /*1aa0*/  S2UR UR5, SR_CgaCtaId ;  /* 0x00000000000579c3 */ /* 0x000e620000008800 */
[----:B0-----:R-:W-:Y:S01]  /*1ab0*/  IMAD.SHL.U32 R2, R0, 0x10, RZ ;  /* 0x0000001000027824 */ /* 0x001fe200078e00ff */
[----:B-----5:R-:W-:Y:S01]  /*1ac0*/  LOP3.LUT R6, R6, 0xffff, RZ, 0xc0, !PT ;  /* 0x0000ffff06067812 */ /* 0x020fe200078ec0ff */
[----:B------:R-:W-:Y:S01]  /*1ad0*/  UMOV UR4, 0x400 ;  /* 0x0000040000047882 */ /* 0x000fe20000000000 */
[----:B------:R-:W-:Y:S01]  /*1ae0*/  LOP3.LUT R7, R7, 0xffff, RZ, 0xc0, !PT ;  /* 0x0000ffff07077812 */ /* 0x000fe200078ec0ff */
[----:B------:R-:W0:Y:S01]  /*1af0*/  LDCU UR8, c[0x0][0x394] ;  /* 0x00007280ff0877ac */ /* 0x000e220008000800 */
[----:B------:R-:W-:Y:S02]  /*1b00*/  LOP3.LUT R11, R11, 0xffff, RZ, 0xc0, !PT ;  /* 0x0000ffff0b0b7812 */ /* 0x000fe400078ec0ff */
[----:B------:R-:W-:Y:S01]  /*1b10*/  LOP3.LUT R12, R12, 0xffff, RZ, 0xc0, !PT ;  /* 0x0000ffff0c0c7812 */ /* 0x000fe200078ec0ff */
[----:B------:R-:W2:Y:S01]  /*1b20*/  LDCU.64 UR10, c[0x0][0x3a0] ;  /* 0x00007400ff0a77ac */ /* 0x000ea20008000a00 */
[----:B------:R-:W-:Y:S01]  /*1b30*/  SHF.R.U32.HI R3, RZ, 0x3, R0 ;  /* 0x00000003ff037819 */ /* 0x000fe20000011600 */
[----:B------:R-:W-:Y:S01]  /*1b40*/  IMAD.SHL.U32 R0, R0, 0x4, RZ ;  /* 0x0000000400007824 */ /* 0x000fe200078e00ff */
[----:B------:R-:W-:-:S02]  /*1b50*/  PRMT R6, R7, 0x3340, R6 ;  /* 0x0000334007067816 */ /* 0x000fc40000000006 */
[----:B------:R-:W-:Y:S02]  /*1b60*/  PRMT R11, R12, 0x3340, R11 ;  /* 0x000033400c0b7816 */ /* 0x000fe4000000000b */
[----:B------:R-:W-:Y:S02]  /*1b70*/  LOP3.LUT R2, R2, 0x1f0, RZ, 0xc0, !PT ;  /* 0x000001f002027812 */ /* 0x000fe400078ec0ff */
[----:B------:R-:W-:Y:S02]  /*1b80*/  LOP3.LUT R3, R3, 0x7c, RZ, 0xc0, !PT ;  /* 0x0000007c03037812 */ /* 0x000fe400078ec0ff */
[----:B------:R-:W-:Y:S02]  /*1b90*/  PRMT R11, R11, 0x5410, R6 ;  /* 0x000054100b0b7816 */ /* 0x000fe40000000006 */
[----:B------:R-:W-:Y:S01]  /*1ba0*/  IADD3 R4, PT, PT, R9, 0x3, -R4 ;  /* 0x0000000309047810 */ /* 0x000fe20007ffe804 */
[----:B-1----:R-:W-:Y:S01]  /*1bb0*/  ULEA UR4, UR5, UR4, 0x18 ;  /* 0x0000000405047291 */ /* 0x002fe2000f8ec0ff */
[----:B------:R-:W-:Y:S01]  /*1bc0*/  ISETP.GT.AND P1, PT, R13, 0x3, PT ;  /* 0x000000030d00780c */ /* 0x000fe20003f24270 */
[----:B------:R-:W1:Y:S01]  /*1bd0*/  LDCU UR5, c[0x0][0x3a8] ;  /* 0x00007500ff0577ac */ /* 0x000e620008000800 */
[----:B------:R-:W-:-:S03]  /*1be0*/  SHF.R.S32.HI R7, RZ, 0x1f, R4 ;  /* 0x0000001fff077819 */ /* 0x000fc60000011404 */
[----:B------:R-:W-:Y:S02]  /*1bf0*/  IADD3 R2, PT, PT, R2, UR4, R3 ;  /* 0x0000000402027c10 */ /* 0x000fe4000fffe003 */
[----:B------:R-:W-:-:S03]  /*1c00*/  LEA.HI R7, R7, R4, RZ, 0x2 ;  /* 0x0000000407077211 */ /* 0x000fc600078f10ff */
[----:B------:R1:W-:Y:S01]  /*1c10*/  STS [R2], R11 ;  /* 0x0000000b02007388 */ /* 0x0003e20000000800 */
[----:B------:R-:W-:Y:S01]  /*1c20*/  SHF.R.S32.HI R7, RZ, 0x2, R7 ;  /* 0x00000002ff077819 */ /* 0x000fe20000011407 */
[----:B------:R-:W-:Y:S04]  /*1c30*/  BAR.SYNC.DEFER_BLOCKING 0x0 ;  /* 0x0000000000007b1d */ /* 0x000fe80000010000 */
[----:B------:R-:W-:-:S04]  /*1c40*/  IMAD R7, R7, R5, R8 ;  /* 0x0000000507077224 */ /* 0x000fc800078e0208 */
[----:B-1----:R-:W-:Y:S01]  /*1c50*/  IMAD R2, R7, UR5, RZ ;  /* 0x0000000507027c24 */ /* 0x002fe2000f8e02ff */
[----:B------:R-:W0:Y:S03]  /*1c60*/  LDS R3, [UR4+0x280] ;  /* 0x00028004ff037984 */ /* 0x000e260008000800 */
[----:B0-----:R-:W-:-:S05]  /*1c70*/  IMAD R3, R3, UR8, R2 ;  /* 0x0000000803037c24 */ /* 0x001fca000f8e0202 */
[----:B------:R-:W-:-:S04]  /*1c80*/  IADD3 R2, P2, PT, R3, R0, RZ ;  /* 0x0000000003027210 */ /* 0x000fc80007f5e0ff */
[----:B--2---:R-:W-:Y:S02]  /*1c90*/  IADD3 R2, P0, PT, R2, UR10, RZ ;  /* 0x0000000a02027c10 */ /* 0x004fe4000ff1e0ff */
[----:B------:R-:W-:Y:S02]  /*1ca0*/  LEA.HI.X.SX32 R3, R3, RZ, 0x1, P2 ;  /* 0x000000ff03037211 */ /* 0x000fe400010f0eff */
[----:B------:R-:W-:Y:S02]  /*1cb0*/  LOP3.LUT P2, RZ, R2, 0x3, RZ, 0xc0, !PT ;  /* 0x0000000302ff7812 */ /* 0x000fe4000784c0ff */
[----:B------:R-:W-:-:S11]  /*1cc0*/  IADD3.X R3, PT, PT, R3, UR11, RZ, P0, !PT ;  /* 0x0000000b03037c10 */ /* 0x000fd600087fe4ff */
[----:B------:R-:W-:Y:S05]  /*1cd0*/  @!P2 BRA P1, `(.L_x_82) ;  /* 0x000000000044a947 */ /* 0x000fea0000800000 */
[----:B------:R-:W-:-:S13]  /*1ce0*/  ISETP.GT.AND P0, PT, R13, RZ, PT ;  /* 0x000000ff0d00720c */ /* 0x000fda0003f04270 */
[----:B------:R-:W-:Y:S05]  /*1cf0*/  @!P0 EXIT ;  /* 0x000000000000894d */ /* 0x000fea0003800000 */
[----:B------:R-:W0:Y:S01]  /*1d00*/  LDS.U8 R5, [R0+UR4] ;  /* 0x0000000400057984 */ /* 0x000e220008000000 */
[----:B------:R-:W-:-:S03]  /*1d10*/  ISETP.NE.AND P0, PT, R13, 0x1, PT ;  /* 0x000000010d00780c */ /* 0x000fc60003f05270 */
[----:B0-----:R0:W-:Y:S10]  /*1d20*/  STG.E.U8 desc[UR6][R2.64], R5 ;  /* 0x0000000502007986 */ /* 0x0011f4000c101106 */
[----:B------:R-:W-:Y:S05]  /*1d30*/  @!P0 EXIT ;  /* 0x000000000000894d */ /* 0x000fea0003800000 */
[----:B0-----:R-:W0:Y:S01]  /*1d40*/  LDS.U8 R5, [R0+UR4+0x1] ;  /* 0x0000010400057984 */ /* 0x001e220008000000 */
[----:B------:R-:W-:-:S03]  /*1d50*/  ISETP.NE.AND P0, PT, R13, 0x2, PT ;  /* 0x000000020d00780c */ /* 0x000fc60003f05270 */
[----:B0-----:R0:W-:Y:S10]  /*1d60*/  STG.E.U8 desc[UR6][R2.64+0x1], R5 ;  /* 0x0000010502007986 */ /* 0x0011f4000c101106 */
[----:B------:R-:W-:Y:S05]  /*1d70*/  @!P0 EXIT ;  /* 0x000000000000894d */ /* 0x000fea0003800000 */
[----:B0-----:R-:W0:Y:S01]  /*1d80*/  LDS.U8 R5, [R0+UR4+0x2] ;  /* 0x0000020400057984 */ /* 0x001e220008000000 */
[----:B------:R-:W-:-:S03]  /*1d90*/  ISETP.NE.AND P0, PT, R13, 0x3, PT ;  /* 0x000000030d00780c */ /* 0x000fc60003f05270 */
[----:B0-----:R0:W-:Y:S10]  /*1da0*/  STG.E.U8 desc[UR6][R2.64+0x2], R5 ;  /* 0x0000020502007986 */ /* 0x0011f4000c101106 */
[----:B------:R-:W-:Y:S05]  /*1db0*/  @!P0 EXIT ;  /* 0x000000000000894d */ /* 0x000fea0003800000 */
[----:B0-----:R-:W0:Y:S04]  /*1dc0*/  LDS.U8 R5, [R0+UR4+0x3] ;  /* 0x0000030400057984 */ /* 0x001e280008000000 */
[----:B0-----:R-:W-:Y:S01]  /*1dd0*/  STG.E.U8 desc[UR6][R2.64+0x3], R5 ;  /* 0x0000030502007986 */ /* 0x001fe2000c101106 */
[----:B------:R-:W-:Y:S05]  /*1de0*/  EXIT ;  /* 0x000000000000794d */ /* 0x000fea0003800000 */
.L_x_82:
[----:B------:R-:W0:Y:S04]  /*1df0*/  LDS R5, [R0+UR4] ;  /* 0x0000000400057984 */ /* 0x000e280008000800 */
[----:B0-----:R-:W-:Y:S01]  /*1e00*/  STG.E desc[UR6][R2.64], R5 ;  /* 0x0000000502007986 */ /* 0x001fe2000c101906 */
[----:B------:R-:W-:Y:S05]  /*1e10*/  EXIT ;  /* 0x000000000000794d */ /* 0x000fea0003800000 */
.L_x_83:
        /* <DEDUP_REMOVED lines=14> */
.L_x_87:


//--------------------- .nv.shared._Z61mx_block_rearrange_2d_K_groups_colmajor_vectorized_16B_kernelPKhiiiiPKiPhii --------------------------
	.section	.nv.shared._Z61mx_block_rearrange_2d_K_groups_colmajor_vectorized_16B_kernelPKhiiiiPKiPhii,"aw",@nobits
	.sectionflags	@""
	.align	16
.nv.shared._Z61mx_block_rearrange_2d_K_groups_colmajor_vectorized_16B_kernelPKhiiiiPKiPhii:
	.zero		3204


//--------------------- .nv.shared.reserved.0     --------------------------
	.section	.nv.shared.reserved.0,"aw",@nobits
	.weak		__nv_reservedSMEM_offset_0_alias
	.size		__nv_reservedSMEM_offset_0_alias, 0, 64
	.other		__nv_reservedSMEM_offset_0_alias,@"STO_CUDA_RESERVED_SHARED STV_DEFAULT"
__nv_reservedSMEM_offset_0_alias:
	.zero		0
	.zero		64


//--------------------- .nv.shared._Z57mx_block_rearrange_2d_K_groups_colmajor_vectorized_kernelPKhiiiiPKiPhii --------------------------
	.section	.nv.shared._Z57mx_block_rearrange_2d_K_groups_colmajor_vectorized_kernelPKhiiiiPKiPhii,"aw",@nobits
	.sectionflags	@""
	.align	16
.nv.shared._Z57mx_block_rearrange_2d_K_groups_colmajor_vectorized_kernelPKhiiiiPKiPhii:
	.zero		1668


//--------------------- .nv.shared._Z46mx_block_rearrange_2d_K_groups_colmajor_kernelPKhiiiiiPKiPhii --------------------------
	.section	.nv.shared._Z46mx_block_rearrange_2d_K_groups_colmajor_kernelPKhiiiiiPKiPhii,"aw",@nobits
	.sectionflags	@""
	.align	16
.nv.shared._Z46mx_block_rearrange_2d_K_groups_colmajor_kernelPKhiiiiiPKiPhii:
	.zero		1668


//--------------------- .nv.shared._Z46mx_block_rearrange_2d_K_groups_rowmajor_kernelPKhiiiiPKiPhii --------------------------
	.section	.nv.shared._Z46mx_block_rearrange_2d_K_groups_rowmajor_kernelPKhiiiiPKiPhii,"aw",@nobits
	.sectionflags	@""
	.align	16
.nv.shared._Z46mx_block_rearrange_2d_K_groups_rowmajor_kernelPKhiiiiPKiPhii:
	.zero		1668


//--------------------- .nv.constant0._Z61mx_block_rearrange_2d_K_groups_colmajor_vectorized_16B_kernelPKhiiiiPKiPhii --------------------------
	.section	.nv.constant0._Z61mx_block_rearrange_2d_K_groups_colmajor_vectorized_16B_kernelPKhiiiiPKiPhii,"a",@progbits
	.sectionflags	@""
	.align	4
.nv.constant0._Z61mx_block_rearrange_2d_K_groups_colmajor_vectorized_16B_kernelPKhiiiiPKiPhii:
	.zero		944


//--------------------- .nv.constant0._Z57mx_block_rearrange_2d_K_groups_colmajor_vectorized_kernelPKhiiiiPKiPhii --------------------------
	.section	.nv.constant0._Z57mx_block_rearrange_2d_K_groups_colmajor_vectorized_kernelPKhiiiiPKiPhii,"a",@progbits
	.sectionflags	@""
	.align	4
.nv.constant0._Z57mx_block_rearrange_2d_K_groups_colmajor_vectorized_kernelPKhiiiiPKiPhii:
	.zero		944


//--------------------- .nv.constant0._Z46mx_block_rearrange_2d_K_groups_colmajor_kernelPKhiiiiiPKiPhii --------------------------
	.section	.nv.constant0._Z46mx_block_rearrange_2d_K_groups_colmajor_kernelPKhiiiiiPKiPhii,"a",@progbits
	.sectionflags	@""
	.align	4
.nv.constant0._Z46mx_block_rearrange_2d_K_groups_colmajor_kernelPKhiiiiiPKiPhii:
	.zero		952


//--------------------- .nv.constant0._Z46mx_block_rearrange_2d_K_groups_rowmajor_kernelPKhiiiiPKiPhii --------------------------
	.section	.nv.constant0._Z46mx_block_rearrange_2d_K_groups_rowmajor_kernelPKhiiiiPKiPhii,"a",@progbits
	.sectionflags	@""
	.align	4
.nv.constant0._Z46mx_block_rearrange_2d_K_groups_rowmajor_kernelPKhiiiiPKiPhii:
	.zero		944


//--------------------- SYMBOLS --------------------------

	.type		.nv.reservedSmem.offset0,@object
	.size		.nv.reservedSmem.offset0,0x4
	.type		.nv.reservedSmem.cap,@object
	.size		.nv.reservedSmem.cap,0x4
